//
// Generated by NVIDIA NVVM Compiler
//
// Compiler Build ID: CL-36424714
// Cuda compilation tools, release 13.0, V13.0.88
// Based on NVVM 20.0.0
//

.version 9.0
.target sm_100
.address_size 64

	// .globl	_Z8sgemm_v1PfS_S_iii
// _ZZ8sgemm_v4ILi128ELi8ELi128ELi8ELi8EEvPfS0_S0_iiiE3A_s has been demoted
// _ZZ8sgemm_v4ILi128ELi8ELi128ELi8ELi8EEvPfS0_S0_iiiE3B_s has been demoted
.global .align 1 .b8 _ZN34_INTERNAL_ab63c7c9_4_k_cu_6eb87e094cuda3std3__45__cpo5beginE[1];
.global .align 1 .b8 _ZN34_INTERNAL_ab63c7c9_4_k_cu_6eb87e094cuda3std3__45__cpo3endE[1];
.global .align 1 .b8 _ZN34_INTERNAL_ab63c7c9_4_k_cu_6eb87e094cuda3std3__45__cpo6cbeginE[1];
.global .align 1 .b8 _ZN34_INTERNAL_ab63c7c9_4_k_cu_6eb87e094cuda3std3__45__cpo4cendE[1];
.global .align 1 .b8 _ZN34_INTERNAL_ab63c7c9_4_k_cu_6eb87e094cuda3std3__45__cpo6rbeginE[1];
.global .align 1 .b8 _ZN34_INTERNAL_ab63c7c9_4_k_cu_6eb87e094cuda3std3__45__cpo4rendE[1];
.global .align 1 .b8 _ZN34_INTERNAL_ab63c7c9_4_k_cu_6eb87e094cuda3std3__45__cpo7crbeginE[1];
.global .align 1 .b8 _ZN34_INTERNAL_ab63c7c9_4_k_cu_6eb87e094cuda3std3__45__cpo5crendE[1];
.global .align 1 .b8 _ZN34_INTERNAL_ab63c7c9_4_k_cu_6eb87e094cuda3std3__436_GLOBAL__N__ab63c7c9_4_k_cu_6eb87e096ignoreE[1];
.global .align 1 .b8 _ZN34_INTERNAL_ab63c7c9_4_k_cu_6eb87e094cuda3std3__419piecewise_constructE[1];
.global .align 1 .b8 _ZN34_INTERNAL_ab63c7c9_4_k_cu_6eb87e094cuda3std3__48in_placeE[1];
.global .align 1 .b8 _ZN34_INTERNAL_ab63c7c9_4_k_cu_6eb87e094cuda3std3__420unreachable_sentinelE[1];
.global .align 1 .b8 _ZN34_INTERNAL_ab63c7c9_4_k_cu_6eb87e094cuda3std3__47nulloptE[1];
.global .align 1 .b8 _ZN34_INTERNAL_ab63c7c9_4_k_cu_6eb87e094cuda3std3__48unexpectE[1];
.global .align 1 .b8 _ZN34_INTERNAL_ab63c7c9_4_k_cu_6eb87e094cuda3std6ranges3__45__cpo4swapE[1];
.global .align 1 .b8 _ZN34_INTERNAL_ab63c7c9_4_k_cu_6eb87e094cuda3std6ranges3__45__cpo9iter_moveE[1];
.global .align 1 .b8 _ZN34_INTERNAL_ab63c7c9_4_k_cu_6eb87e094cuda3std6ranges3__45__cpo5beginE[1];
.global .align 1 .b8 _ZN34_INTERNAL_ab63c7c9_4_k_cu_6eb87e094cuda3std6ranges3__45__cpo3endE[1];
.global .align 1 .b8 _ZN34_INTERNAL_ab63c7c9_4_k_cu_6eb87e094cuda3std6ranges3__45__cpo6cbeginE[1];
.global .align 1 .b8 _ZN34_INTERNAL_ab63c7c9_4_k_cu_6eb87e094cuda3std6ranges3__45__cpo4cendE[1];
.global .align 1 .b8 _ZN34_INTERNAL_ab63c7c9_4_k_cu_6eb87e094cuda3std6ranges3__45__cpo7advanceE[1];
.global .align 1 .b8 _ZN34_INTERNAL_ab63c7c9_4_k_cu_6eb87e094cuda3std6ranges3__45__cpo9iter_swapE[1];
.global .align 1 .b8 _ZN34_INTERNAL_ab63c7c9_4_k_cu_6eb87e094cuda3std6ranges3__45__cpo4nextE[1];
.global .align 1 .b8 _ZN34_INTERNAL_ab63c7c9_4_k_cu_6eb87e094cuda3std6ranges3__45__cpo4prevE[1];
.global .align 1 .b8 _ZN34_INTERNAL_ab63c7c9_4_k_cu_6eb87e094cuda3std6ranges3__45__cpo4dataE[1];
.global .align 1 .b8 _ZN34_INTERNAL_ab63c7c9_4_k_cu_6eb87e094cuda3std6ranges3__45__cpo5cdataE[1];
.global .align 1 .b8 _ZN34_INTERNAL_ab63c7c9_4_k_cu_6eb87e094cuda3std6ranges3__45__cpo4sizeE[1];
.global .align 1 .b8 _ZN34_INTERNAL_ab63c7c9_4_k_cu_6eb87e094cuda3std6ranges3__45__cpo5ssizeE[1];
.global .align 1 .b8 _ZN34_INTERNAL_ab63c7c9_4_k_cu_6eb87e094cuda3std6ranges3__45__cpo8distanceE[1];
.global .align 1 .b8 _ZN34_INTERNAL_ab63c7c9_4_k_cu_6eb87e096thrust24THRUST_300001_SM_1000_NS8cuda_cub3parE[1];
.global .align 1 .b8 _ZN34_INTERNAL_ab63c7c9_4_k_cu_6eb87e096thrust24THRUST_300001_SM_1000_NS8cuda_cub10par_nosyncE[1];
.global .align 1 .b8 _ZN34_INTERNAL_ab63c7c9_4_k_cu_6eb87e096thrust24THRUST_300001_SM_1000_NS6system6detail10sequential3seqE[1];
.global .align 1 .b8 _ZN34_INTERNAL_ab63c7c9_4_k_cu_6eb87e096thrust24THRUST_300001_SM_1000_NS12placeholders2_1E[1];
.global .align 1 .b8 _ZN34_INTERNAL_ab63c7c9_4_k_cu_6eb87e096thrust24THRUST_300001_SM_1000_NS12placeholders2_2E[1];
.global .align 1 .b8 _ZN34_INTERNAL_ab63c7c9_4_k_cu_6eb87e096thrust24THRUST_300001_SM_1000_NS12placeholders2_3E[1];
.global .align 1 .b8 _ZN34_INTERNAL_ab63c7c9_4_k_cu_6eb87e096thrust24THRUST_300001_SM_1000_NS12placeholders2_4E[1];
.global .align 1 .b8 _ZN34_INTERNAL_ab63c7c9_4_k_cu_6eb87e096thrust24THRUST_300001_SM_1000_NS12placeholders2_5E[1];
.global .align 1 .b8 _ZN34_INTERNAL_ab63c7c9_4_k_cu_6eb87e096thrust24THRUST_300001_SM_1000_NS12placeholders2_6E[1];
.global .align 1 .b8 _ZN34_INTERNAL_ab63c7c9_4_k_cu_6eb87e096thrust24THRUST_300001_SM_1000_NS12placeholders2_7E[1];
.global .align 1 .b8 _ZN34_INTERNAL_ab63c7c9_4_k_cu_6eb87e096thrust24THRUST_300001_SM_1000_NS12placeholders2_8E[1];
.global .align 1 .b8 _ZN34_INTERNAL_ab63c7c9_4_k_cu_6eb87e096thrust24THRUST_300001_SM_1000_NS12placeholders2_9E[1];
.global .align 1 .b8 _ZN34_INTERNAL_ab63c7c9_4_k_cu_6eb87e096thrust24THRUST_300001_SM_1000_NS12placeholders3_10E[1];
.global .align 1 .b8 _ZN34_INTERNAL_ab63c7c9_4_k_cu_6eb87e096thrust24THRUST_300001_SM_1000_NS3seqE[1];

.visible .entry _Z8sgemm_v1PfS_S_iii(
	.param .u64 .ptr .align 1 _Z8sgemm_v1PfS_S_iii_param_0,
	.param .u64 .ptr .align 1 _Z8sgemm_v1PfS_S_iii_param_1,
	.param .u64 .ptr .align 1 _Z8sgemm_v1PfS_S_iii_param_2,
	.param .u32 _Z8sgemm_v1PfS_S_iii_param_3,
	.param .u32 _Z8sgemm_v1PfS_S_iii_param_4,
	.param .u32 _Z8sgemm_v1PfS_S_iii_param_5
)
{
	.reg .pred 	%p<10>;
	.reg .b32 	%r<41>;
	.reg .b32 	%f<68>;
	.reg .b64 	%rd<67>;

	ld.param.u64 	%rd14, [_Z8sgemm_v1PfS_S_iii_param_0];
	ld.param.u64 	%rd15, [_Z8sgemm_v1PfS_S_iii_param_1];
	ld.param.u32 	%r17, [_Z8sgemm_v1PfS_S_iii_param_4];
	cvta.to.global.u64 	%rd1, %rd15;
	cvta.to.global.u64 	%rd2, %rd14;
	mov.u32 	%r19, %tid.x;
	mov.u32 	%r20, %tid.y;
	mov.u32 	%r21, %ctaid.x;
	mov.u32 	%r22, %ctaid.y;
	mov.u32 	%r23, %ntid.y;
	mad.lo.s32 	%r1, %r22, %r23, %r20;
	mov.u32 	%r24, %ntid.x;
	mad.lo.s32 	%r2, %r21, %r24, %r19;
	setp.lt.s32 	%p1, %r17, 1;
	mov.f32 	%f67, 0f00000000;
	@%p1 bra 	$L__BB0_12;
	mul.lo.s32 	%r3, %r17, %r1;
	and.b32  	%r4, %r17, 7;
	setp.lt.u32 	%p2, %r17, 8;
	mov.f32 	%f67, 0f00000000;
	mov.b32 	%r39, 0;
	@%p2 bra 	$L__BB0_4;
	and.b32  	%r39, %r17, 2147483640;
	neg.s32 	%r37, %r39;
	mul.wide.u32 	%rd16, %r17, 4;
	add.s64 	%rd3, %rd1, %rd16;
	mul.wide.u32 	%rd17, %r17, 8;
	add.s64 	%rd4, %rd1, %rd17;
	mul.wide.u32 	%rd18, %r17, 12;
	add.s64 	%rd5, %rd1, %rd18;
	mul.wide.u32 	%rd19, %r17, 16;
	add.s64 	%rd6, %rd1, %rd19;
	mul.wide.u32 	%rd20, %r17, 20;
	add.s64 	%rd7, %rd1, %rd20;
	mul.wide.u32 	%rd21, %r17, 24;
	add.s64 	%rd8, %rd1, %rd21;
	mul.wide.u32 	%rd22, %r17, 28;
	add.s64 	%rd9, %rd1, %rd22;
	mul.wide.u32 	%rd23, %r3, 4;
	add.s64 	%rd24, %rd23, %rd2;
	add.s64 	%rd66, %rd24, 16;
	mov.f32 	%f67, 0f00000000;
	mov.u32 	%r36, %r2;
$L__BB0_3:
	.pragma "nounroll";
	mul.wide.s32 	%rd25, %r36, 4;
	add.s64 	%rd26, %rd3, %rd25;
	add.s64 	%rd27, %rd4, %rd25;
	add.s64 	%rd28, %rd5, %rd25;
	add.s64 	%rd29, %rd6, %rd25;
	add.s64 	%rd30, %rd7, %rd25;
	add.s64 	%rd31, %rd8, %rd25;
	add.s64 	%rd32, %rd9, %rd25;
	add.s64 	%rd33, %rd1, %rd25;
	ld.global.nc.f32 	%f17, [%rd66+-16];
	ld.global.nc.f32 	%f18, [%rd33];
	fma.rn.f32 	%f19, %f17, %f18, %f67;
	ld.global.nc.f32 	%f20, [%rd66+-12];
	ld.global.nc.f32 	%f21, [%rd26];
	fma.rn.f32 	%f22, %f20, %f21, %f19;
	ld.global.nc.f32 	%f23, [%rd66+-8];
	ld.global.nc.f32 	%f24, [%rd27];
	fma.rn.f32 	%f25, %f23, %f24, %f22;
	ld.global.nc.f32 	%f26, [%rd66+-4];
	ld.global.nc.f32 	%f27, [%rd28];
	fma.rn.f32 	%f28, %f26, %f27, %f25;
	ld.global.nc.f32 	%f29, [%rd66];
	ld.global.nc.f32 	%f30, [%rd29];
	fma.rn.f32 	%f31, %f29, %f30, %f28;
	ld.global.nc.f32 	%f32, [%rd66+4];
	ld.global.nc.f32 	%f33, [%rd30];
	fma.rn.f32 	%f34, %f32, %f33, %f31;
	ld.global.nc.f32 	%f35, [%rd66+8];
	ld.global.nc.f32 	%f36, [%rd31];
	fma.rn.f32 	%f37, %f35, %f36, %f34;
	ld.global.nc.f32 	%f38, [%rd66+12];
	ld.global.nc.f32 	%f39, [%rd32];
	fma.rn.f32 	%f67, %f38, %f39, %f37;
	add.s32 	%r37, %r37, 8;
	shl.b32 	%r26, %r17, 3;
	add.s32 	%r36, %r36, %r26;
	add.s64 	%rd66, %rd66, 32;
	setp.ne.s32 	%p3, %r37, 0;
	@%p3 bra 	$L__BB0_3;
$L__BB0_4:
	setp.eq.s32 	%p4, %r4, 0;
	@%p4 bra 	$L__BB0_12;
	and.b32  	%r12, %r17, 3;
	setp.lt.u32 	%p5, %r4, 4;
	@%p5 bra 	$L__BB0_7;
	add.s32 	%r27, %r39, %r3;
	mul.wide.u32 	%rd34, %r27, 4;
	add.s64 	%rd35, %rd2, %rd34;
	ld.global.nc.f32 	%f41, [%rd35];
	mad.lo.s32 	%r28, %r39, %r17, %r2;
	mul.wide.s32 	%rd36, %r28, 4;
	add.s64 	%rd37, %rd1, %rd36;
	ld.global.nc.f32 	%f42, [%rd37];
	fma.rn.f32 	%f43, %f41, %f42, %f67;
	cvt.u64.u32 	%rd38, %r3;
	cvt.u64.u32 	%rd39, %r39;
	add.s64 	%rd40, %rd39, %rd38;
	shl.b64 	%rd41, %rd40, 2;
	add.s64 	%rd42, %rd2, %rd41;
	ld.global.nc.f32 	%f44, [%rd42+4];
	mul.wide.u32 	%rd43, %r17, 4;
	add.s64 	%rd44, %rd37, %rd43;
	ld.global.nc.f32 	%f45, [%rd44];
	fma.rn.f32 	%f46, %f44, %f45, %f43;
	ld.global.nc.f32 	%f47, [%rd42+8];
	add.s64 	%rd45, %rd44, %rd43;
	ld.global.nc.f32 	%f48, [%rd45];
	fma.rn.f32 	%f49, %f47, %f48, %f46;
	ld.global.nc.f32 	%f50, [%rd42+12];
	add.s64 	%rd46, %rd45, %rd43;
	ld.global.nc.f32 	%f51, [%rd46];
	fma.rn.f32 	%f67, %f50, %f51, %f49;
	add.s32 	%r39, %r39, 4;
$L__BB0_7:
	setp.eq.s32 	%p6, %r12, 0;
	@%p6 bra 	$L__BB0_12;
	setp.eq.s32 	%p7, %r12, 1;
	@%p7 bra 	$L__BB0_10;
	add.s32 	%r29, %r39, %r3;
	mul.wide.u32 	%rd47, %r29, 4;
	add.s64 	%rd48, %rd2, %rd47;
	ld.global.nc.f32 	%f53, [%rd48];
	mad.lo.s32 	%r30, %r39, %r17, %r2;
	mul.wide.s32 	%rd49, %r30, 4;
	add.s64 	%rd50, %rd1, %rd49;
	ld.global.nc.f32 	%f54, [%rd50];
	fma.rn.f32 	%f55, %f53, %f54, %f67;
	cvt.u64.u32 	%rd51, %r3;
	cvt.u64.u32 	%rd52, %r39;
	add.s64 	%rd53, %rd52, %rd51;
	shl.b64 	%rd54, %rd53, 2;
	add.s64 	%rd55, %rd2, %rd54;
	ld.global.nc.f32 	%f56, [%rd55+4];
	mul.wide.u32 	%rd56, %r17, 4;
	add.s64 	%rd57, %rd50, %rd56;
	ld.global.nc.f32 	%f57, [%rd57];
	fma.rn.f32 	%f67, %f56, %f57, %f55;
	add.s32 	%r39, %r39, 2;
$L__BB0_10:
	and.b32  	%r31, %r17, 1;
	setp.eq.b32 	%p8, %r31, 1;
	not.pred 	%p9, %p8;
	@%p9 bra 	$L__BB0_12;
	add.s32 	%r32, %r39, %r3;
	mul.wide.u32 	%rd58, %r32, 4;
	add.s64 	%rd59, %rd2, %rd58;
	ld.global.nc.f32 	%f58, [%rd59];
	mad.lo.s32 	%r33, %r39, %r17, %r2;
	mul.wide.s32 	%rd60, %r33, 4;
	add.s64 	%rd61, %rd1, %rd60;
	ld.global.nc.f32 	%f59, [%rd61];
	fma.rn.f32 	%f67, %f58, %f59, %f67;
$L__BB0_12:
	ld.param.u32 	%r35, [_Z8sgemm_v1PfS_S_iii_param_5];
	ld.param.u64 	%rd65, [_Z8sgemm_v1PfS_S_iii_param_2];
	cvta.to.global.u64 	%rd62, %rd65;
	mad.lo.s32 	%r34, %r35, %r1, %r2;
	mul.wide.s32 	%rd63, %r34, 4;
	add.s64 	%rd64, %rd62, %rd63;
	st.global.f32 	[%rd64], %f67;
	ret;

}
	// .globl	_Z8sgemm_v4ILi128ELi8ELi128ELi8ELi8EEvPfS0_S0_iii
.visible .entry _Z8sgemm_v4ILi128ELi8ELi128ELi8ELi8EEvPfS0_S0_iii(
	.param .u64 .ptr .align 1 _Z8sgemm_v4ILi128ELi8ELi128ELi8ELi8EEvPfS0_S0_iii_param_0,
	.param .u64 .ptr .align 1 _Z8sgemm_v4ILi128ELi8ELi128ELi8ELi8EEvPfS0_S0_iii_param_1,
	.param .u64 .ptr .align 1 _Z8sgemm_v4ILi128ELi8ELi128ELi8ELi8EEvPfS0_S0_iii_param_2,
	.param .u32 _Z8sgemm_v4ILi128ELi8ELi128ELi8ELi8EEvPfS0_S0_iii_param_3,
	.param .u32 _Z8sgemm_v4ILi128ELi8ELi128ELi8ELi8EEvPfS0_S0_iii_param_4,
	.param .u32 _Z8sgemm_v4ILi128ELi8ELi128ELi8ELi8EEvPfS0_S0_iii_param_5
)
{
	.reg .pred 	%p<196>;
	.reg .b32 	%r<163>;
	.reg .b32 	%f<475>;
	.reg .b64 	%rd<77>;
	// demoted variable
	.shared .align 4 .b8 _ZZ8sgemm_v4ILi128ELi8ELi128ELi8ELi8EEvPfS0_S0_iiiE3A_s[4096];
	// demoted variable
	.shared .align 4 .b8 _ZZ8sgemm_v4ILi128ELi8ELi128ELi8ELi8EEvPfS0_S0_iiiE3B_s[4096];
	ld.param.u32 	%r36, [_Z8sgemm_v4ILi128ELi8ELi128ELi8ELi8EEvPfS0_S0_iii_param_4];
	ld.param.u32 	%r37, [_Z8sgemm_v4ILi128ELi8ELi128ELi8ELi8EEvPfS0_S0_iii_param_5];
	setp.lt.s32 	%p1, %r36, 1;
	mov.f32 	%f411, 0f00000000;
	mov.f32 	%f412, %f411;
	mov.f32 	%f413, %f411;
	mov.f32 	%f414, %f411;
	mov.f32 	%f415, %f411;
	mov.f32 	%f416, %f411;
	mov.f32 	%f417, %f411;
	mov.f32 	%f418, %f411;
	mov.f32 	%f419, %f411;
	mov.f32 	%f420, %f411;
	mov.f32 	%f421, %f411;
	mov.f32 	%f422, %f411;
	mov.f32 	%f423, %f411;
	mov.f32 	%f424, %f411;
	mov.f32 	%f425, %f411;
	mov.f32 	%f426, %f411;
	mov.f32 	%f427, %f411;
	mov.f32 	%f428, %f411;
	mov.f32 	%f429, %f411;
	mov.f32 	%f430, %f411;
	mov.f32 	%f431, %f411;
	mov.f32 	%f432, %f411;
	mov.f32 	%f433, %f411;
	mov.f32 	%f434, %f411;
	mov.f32 	%f435, %f411;
	mov.f32 	%f436, %f411;
	mov.f32 	%f437, %f411;
	mov.f32 	%f438, %f411;
	mov.f32 	%f439, %f411;
	mov.f32 	%f440, %f411;
	mov.f32 	%f441, %f411;
	mov.f32 	%f442, %f411;
	mov.f32 	%f443, %f411;
	mov.f32 	%f444, %f411;
	mov.f32 	%f445, %f411;
	mov.f32 	%f446, %f411;
	mov.f32 	%f447, %f411;
	mov.f32 	%f448, %f411;
	mov.f32 	%f449, %f411;
	mov.f32 	%f450, %f411;
	mov.f32 	%f451, %f411;
	mov.f32 	%f452, %f411;
	mov.f32 	%f453, %f411;
	mov.f32 	%f454, %f411;
	mov.f32 	%f455, %f411;
	mov.f32 	%f456, %f411;
	mov.f32 	%f457, %f411;
	mov.f32 	%f458, %f411;
	mov.f32 	%f459, %f411;
	mov.f32 	%f460, %f411;
	mov.f32 	%f461, %f411;
	mov.f32 	%f462, %f411;
	mov.f32 	%f463, %f411;
	mov.f32 	%f464, %f411;
	mov.f32 	%f465, %f411;
	mov.f32 	%f466, %f411;
	mov.f32 	%f467, %f411;
	mov.f32 	%f468, %f411;
	mov.f32 	%f469, %f411;
	mov.f32 	%f470, %f411;
	mov.f32 	%f471, %f411;
	mov.f32 	%f472, %f411;
	mov.f32 	%f473, %f411;
	mov.f32 	%f474, %f411;
	@%p1 bra 	$L__BB1_5;
	mov.b32 	%r159, 0;
	mov.f32 	%f411, 0f00000000;
	mov.u32 	%r40, %tid.x;
	shl.b32 	%r41, %r40, 5;
	mov.u32 	%r42, _ZZ8sgemm_v4ILi128ELi8ELi128ELi8ELi8EEvPfS0_S0_iiiE3B_s;
	add.s32 	%r43, %r41, %r42;
	add.s32 	%r5, %r43, 16;
	mov.u32 	%r44, %tid.y;
$L__BB1_2:
	ld.param.u32 	%r157, [_Z8sgemm_v4ILi128ELi8ELi128ELi8ELi8EEvPfS0_S0_iii_param_4];
	ld.param.u64 	%rd71, [_Z8sgemm_v4ILi128ELi8ELi128ELi8ELi8EEvPfS0_S0_iii_param_1];
	ld.param.u64 	%rd70, [_Z8sgemm_v4ILi128ELi8ELi128ELi8ELi8EEvPfS0_S0_iii_param_0];
	shl.b32 	%r45, %r44, 8;
	mov.u32 	%r46, _ZZ8sgemm_v4ILi128ELi8ELi128ELi8ELi8EEvPfS0_S0_iiiE3A_s;
	add.s32 	%r47, %r45, %r46;
	add.s32 	%r160, %r47, 128;
	shl.b32 	%r48, %r159, 3;
	mov.u32 	%r49, %ntid.x;
	mad.lo.s32 	%r50, %r44, %r49, %r40;
	shr.u32 	%r51, %r50, 1;
	shl.b32 	%r52, %r50, 2;
	and.b32  	%r53, %r52, 4;
	mad.lo.s32 	%r54, %r157, %r51, %r53;
	add.s32 	%r55, %r54, %r48;
	cvt.s64.s32 	%rd14, %r55;
	mov.u32 	%r56, %ctaid.y;
	mul.lo.s32 	%r57, %r56, %r157;
	shl.b32 	%r58, %r57, 7;
	cvt.s64.s32 	%rd15, %r58;
	add.s64 	%rd16, %rd14, %rd15;
	cvta.to.global.u64 	%rd17, %rd70;
	shl.b64 	%rd18, %rd16, 2;
	add.s64 	%rd19, %rd17, %rd18;
	ld.global.nc.v4.f32 	{%f259, %f260, %f261, %f262}, [%rd19];
	shl.b32 	%r59, %r51, 5;
	add.s32 	%r60, %r46, %r59;
	shl.b32 	%r61, %r50, 4;
	and.b32  	%r62, %r61, 16;
	add.s32 	%r63, %r60, %r62;
	st.shared.v4.f32 	[%r63], {%f259, %f260, %f261, %f262};
	shr.u32 	%r64, %r50, 5;
	add.s32 	%r65, %r48, %r64;
	and.b32  	%r66, %r52, 124;
	mad.lo.s32 	%r67, %r65, %r37, %r66;
	cvt.s64.s32 	%rd20, %r67;
	mov.u32 	%r68, %ctaid.x;
	shl.b32 	%r69, %r68, 7;
	cvt.u64.u32 	%rd21, %r69;
	add.s64 	%rd22, %rd20, %rd21;
	cvta.to.global.u64 	%rd23, %rd71;
	shl.b64 	%rd24, %rd22, 2;
	add.s64 	%rd25, %rd23, %rd24;
	ld.global.nc.v4.f32 	{%f263, %f264, %f265, %f266}, [%rd25];
	shl.b32 	%r70, %r64, 9;
	add.s32 	%r71, %r42, %r70;
	and.b32  	%r72, %r61, 496;
	add.s32 	%r73, %r71, %r72;
	st.shared.v4.f32 	[%r73], {%f263, %f264, %f265, %f266};
	bar.sync 	0;
	mov.b32 	%r161, 16;
	mov.u32 	%r162, %r5;
$L__BB1_3:
	ld.shared.f32 	%f267, [%r160+-128];
	ld.shared.f32 	%f268, [%r162+-16];
	fma.rn.f32 	%f474, %f267, %f268, %f474;
	ld.shared.f32 	%f269, [%r162+-12];
	fma.rn.f32 	%f473, %f267, %f269, %f473;
	ld.shared.f32 	%f270, [%r162+-8];
	fma.rn.f32 	%f472, %f267, %f270, %f472;
	ld.shared.f32 	%f271, [%r162+-4];
	fma.rn.f32 	%f471, %f267, %f271, %f471;
	ld.shared.f32 	%f272, [%r162];
	fma.rn.f32 	%f470, %f267, %f272, %f470;
	ld.shared.f32 	%f273, [%r162+4];
	fma.rn.f32 	%f469, %f267, %f273, %f469;
	ld.shared.f32 	%f274, [%r162+8];
	fma.rn.f32 	%f468, %f267, %f274, %f468;
	ld.shared.f32 	%f275, [%r162+12];
	fma.rn.f32 	%f467, %f267, %f275, %f467;
	ld.shared.f32 	%f276, [%r160+-96];
	fma.rn.f32 	%f466, %f276, %f268, %f466;
	fma.rn.f32 	%f465, %f276, %f269, %f465;
	fma.rn.f32 	%f464, %f276, %f270, %f464;
	fma.rn.f32 	%f463, %f276, %f271, %f463;
	fma.rn.f32 	%f462, %f276, %f272, %f462;
	fma.rn.f32 	%f461, %f276, %f273, %f461;
	fma.rn.f32 	%f460, %f276, %f274, %f460;
	fma.rn.f32 	%f459, %f276, %f275, %f459;
	ld.shared.f32 	%f277, [%r160+-64];
	fma.rn.f32 	%f458, %f277, %f268, %f458;
	fma.rn.f32 	%f457, %f277, %f269, %f457;
	fma.rn.f32 	%f456, %f277, %f270, %f456;
	fma.rn.f32 	%f455, %f277, %f271, %f455;
	fma.rn.f32 	%f454, %f277, %f272, %f454;
	fma.rn.f32 	%f453, %f277, %f273, %f453;
	fma.rn.f32 	%f452, %f277, %f274, %f452;
	fma.rn.f32 	%f451, %f277, %f275, %f451;
	ld.shared.f32 	%f278, [%r160+-32];
	fma.rn.f32 	%f450, %f278, %f268, %f450;
	fma.rn.f32 	%f449, %f278, %f269, %f449;
	fma.rn.f32 	%f448, %f278, %f270, %f448;
	fma.rn.f32 	%f447, %f278, %f271, %f447;
	fma.rn.f32 	%f446, %f278, %f272, %f446;
	fma.rn.f32 	%f445, %f278, %f273, %f445;
	fma.rn.f32 	%f444, %f278, %f274, %f444;
	fma.rn.f32 	%f443, %f278, %f275, %f443;
	ld.shared.f32 	%f279, [%r160];
	fma.rn.f32 	%f442, %f279, %f268, %f442;
	fma.rn.f32 	%f441, %f279, %f269, %f441;
	fma.rn.f32 	%f440, %f279, %f270, %f440;
	fma.rn.f32 	%f439, %f279, %f271, %f439;
	fma.rn.f32 	%f438, %f279, %f272, %f438;
	fma.rn.f32 	%f437, %f279, %f273, %f437;
	fma.rn.f32 	%f436, %f279, %f274, %f436;
	fma.rn.f32 	%f435, %f279, %f275, %f435;
	ld.shared.f32 	%f280, [%r160+32];
	fma.rn.f32 	%f434, %f280, %f268, %f434;
	fma.rn.f32 	%f433, %f280, %f269, %f433;
	fma.rn.f32 	%f432, %f280, %f270, %f432;
	fma.rn.f32 	%f431, %f280, %f271, %f431;
	fma.rn.f32 	%f430, %f280, %f272, %f430;
	fma.rn.f32 	%f429, %f280, %f273, %f429;
	fma.rn.f32 	%f428, %f280, %f274, %f428;
	fma.rn.f32 	%f427, %f280, %f275, %f427;
	ld.shared.f32 	%f281, [%r160+64];
	fma.rn.f32 	%f426, %f281, %f268, %f426;
	fma.rn.f32 	%f425, %f281, %f269, %f425;
	fma.rn.f32 	%f424, %f281, %f270, %f424;
	fma.rn.f32 	%f423, %f281, %f271, %f423;
	fma.rn.f32 	%f422, %f281, %f272, %f422;
	fma.rn.f32 	%f421, %f281, %f273, %f421;
	fma.rn.f32 	%f420, %f281, %f274, %f420;
	fma.rn.f32 	%f419, %f281, %f275, %f419;
	ld.shared.f32 	%f282, [%r160+96];
	fma.rn.f32 	%f418, %f282, %f268, %f418;
	fma.rn.f32 	%f417, %f282, %f269, %f417;
	fma.rn.f32 	%f416, %f282, %f270, %f416;
	fma.rn.f32 	%f415, %f282, %f271, %f415;
	fma.rn.f32 	%f414, %f282, %f272, %f414;
	fma.rn.f32 	%f413, %f282, %f273, %f413;
	fma.rn.f32 	%f412, %f282, %f274, %f412;
	fma.rn.f32 	%f411, %f282, %f275, %f411;
	add.s32 	%r162, %r162, 512;
	add.s32 	%r161, %r161, 512;
	add.s32 	%r160, %r160, 4;
	setp.ne.s32 	%p2, %r161, 4112;
	@%p2 bra 	$L__BB1_3;
	ld.param.u32 	%r158, [_Z8sgemm_v4ILi128ELi8ELi128ELi8ELi8EEvPfS0_S0_iii_param_4];
	bar.sync 	0;
	add.s32 	%r159, %r159, 1;
	add.s32 	%r74, %r158, 7;
	shr.u32 	%r75, %r74, 3;
	setp.eq.s32 	%p3, %r159, %r75;
	@%p3 bra 	$L__BB1_5;
	bra.uni 	$L__BB1_2;
$L__BB1_5:
	ld.param.u32 	%r93, [_Z8sgemm_v4ILi128ELi8ELi128ELi8ELi8EEvPfS0_S0_iii_param_3];
	mov.u32 	%r76, %ctaid.x;
	shl.b32 	%r77, %r76, 7;
	mov.u32 	%r78, %tid.y;
	shl.b32 	%r79, %r78, 3;
	mov.u32 	%r80, %ctaid.y;
	shl.b32 	%r81, %r80, 7;
	add.s32 	%r1, %r81, %r79;
	mov.u32 	%r82, %tid.x;
	shl.b32 	%r83, %r82, 3;
	add.s32 	%r84, %r77, %r83;
	setp.lt.s32 	%p4, %r1, %r93;
	mul.lo.s32 	%r3, %r1, %r37;
	setp.lt.s32 	%p5, %r84, %r37;
	and.pred  	%p6, %p4, %p5;
	@%p6 bra 	$L__BB1_6;
	bra.uni 	$L__BB1_7;
$L__BB1_6:
	ld.param.u64 	%rd72, [_Z8sgemm_v4ILi128ELi8ELi128ELi8ELi8EEvPfS0_S0_iii_param_2];
	add.s32 	%r85, %r84, %r3;
	cvta.to.global.u64 	%rd26, %rd72;
	mul.wide.s32 	%rd27, %r85, 4;
	add.s64 	%rd28, %rd26, %rd27;
	st.global.f32 	[%rd28], %f474;
$L__BB1_7:
	ld.param.u32 	%r94, [_Z8sgemm_v4ILi128ELi8ELi128ELi8ELi8EEvPfS0_S0_iii_param_3];
	ld.param.u64 	%rd73, [_Z8sgemm_v4ILi128ELi8ELi128ELi8ELi8EEvPfS0_S0_iii_param_2];
	setp.ge.s32 	%p7, %r1, %r94;
	add.s32 	%r14, %r84, 1;
	setp.ge.s32 	%p8, %r14, %r37;
	cvt.s64.s32 	%rd29, %r3;
	cvt.u64.u32 	%rd1, %r84;
	add.s64 	%rd30, %rd1, %rd29;
	cvta.to.global.u64 	%rd31, %rd73;
	shl.b64 	%rd32, %rd30, 2;
	add.s64 	%rd2, %rd31, %rd32;
	or.pred  	%p9, %p7, %p8;
	@%p9 bra 	$L__BB1_9;
	st.global.f32 	[%rd2+4], %f473;
$L__BB1_9:
	ld.param.u32 	%r95, [_Z8sgemm_v4ILi128ELi8ELi128ELi8ELi8EEvPfS0_S0_iii_param_3];
	setp.ge.s32 	%p10, %r1, %r95;
	add.s32 	%r15, %r84, 2;
	setp.ge.s32 	%p11, %r15, %r37;
	or.pred  	%p12, %p10, %p11;
	@%p12 bra 	$L__BB1_11;
	st.global.f32 	[%rd2+8], %f472;
$L__BB1_11:
	ld.param.u32 	%r96, [_Z8sgemm_v4ILi128ELi8ELi128ELi8ELi8EEvPfS0_S0_iii_param_3];
	setp.ge.s32 	%p13, %r1, %r96;
	add.s32 	%r16, %r84, 3;
	setp.ge.s32 	%p14, %r16, %r37;
	or.pred  	%p15, %p13, %p14;
	@%p15 bra 	$L__BB1_13;
	st.global.f32 	[%rd2+12], %f471;
$L__BB1_13:
	ld.param.u32 	%r97, [_Z8sgemm_v4ILi128ELi8ELi128ELi8ELi8EEvPfS0_S0_iii_param_3];
	setp.ge.s32 	%p16, %r1, %r97;
	add.s32 	%r17, %r84, 4;
	setp.ge.s32 	%p17, %r17, %r37;
	or.pred  	%p18, %p16, %p17;
	@%p18 bra 	$L__BB1_15;
	st.global.f32 	[%rd2+16], %f470;
$L__BB1_15:
	ld.param.u32 	%r98, [_Z8sgemm_v4ILi128ELi8ELi128ELi8ELi8EEvPfS0_S0_iii_param_3];
	setp.ge.s32 	%p19, %r1, %r98;
	add.s32 	%r18, %r84, 5;
	setp.ge.s32 	%p20, %r18, %r37;
	or.pred  	%p21, %p19, %p20;
	@%p21 bra 	$L__BB1_17;
	st.global.f32 	[%rd2+20], %f469;
$L__BB1_17:
	ld.param.u32 	%r99, [_Z8sgemm_v4ILi128ELi8ELi128ELi8ELi8EEvPfS0_S0_iii_param_3];
	setp.ge.s32 	%p22, %r1, %r99;
	add.s32 	%r19, %r84, 6;
	setp.ge.s32 	%p23, %r19, %r37;
	or.pred  	%p24, %p22, %p23;
	@%p24 bra 	$L__BB1_19;
	st.global.f32 	[%rd2+24], %f468;
$L__BB1_19:
	ld.param.u32 	%r100, [_Z8sgemm_v4ILi128ELi8ELi128ELi8ELi8EEvPfS0_S0_iii_param_3];
	setp.ge.s32 	%p25, %r1, %r100;
	add.s32 	%r20, %r84, 7;
	setp.ge.s32 	%p26, %r20, %r37;
	or.pred  	%p27, %p25, %p26;
	@%p27 bra 	$L__BB1_21;
	st.global.f32 	[%rd2+28], %f467;
$L__BB1_21:
	ld.param.u32 	%r101, [_Z8sgemm_v4ILi128ELi8ELi128ELi8ELi8EEvPfS0_S0_iii_param_3];
	setp.ge.s32 	%p28, %r84, %r37;
	add.s32 	%r21, %r1, 1;
	setp.ge.s32 	%p29, %r21, %r101;
	add.s32 	%r22, %r3, %r37;
	or.pred  	%p30, %p29, %p28;
	@%p30 bra 	$L__BB1_23;
	ld.param.u64 	%rd74, [_Z8sgemm_v4ILi128ELi8ELi128ELi8ELi8EEvPfS0_S0_iii_param_2];
	add.s32 	%r86, %r84, %r22;
	cvta.to.global.u64 	%rd33, %rd74;
	mul.wide.s32 	%rd34, %r86, 4;
	add.s64 	%rd35, %rd33, %rd34;
	st.global.f32 	[%rd35], %f466;
$L__BB1_23:
	ld.param.u32 	%r102, [_Z8sgemm_v4ILi128ELi8ELi128ELi8ELi8EEvPfS0_S0_iii_param_3];
	ld.param.u64 	%rd75, [_Z8sgemm_v4ILi128ELi8ELi128ELi8ELi8EEvPfS0_S0_iii_param_2];
	setp.ge.s32 	%p31, %r21, %r102;
	cvt.s64.s32 	%rd36, %r22;
	add.s64 	%rd37, %rd1, %rd36;
	cvta.to.global.u64 	%rd38, %rd75;
	shl.b64 	%rd39, %rd37, 2;
	add.s64 	%rd3, %rd38, %rd39;
	or.pred  	%p33, %p31, %p8;
	@%p33 bra 	$L__BB1_25;
	st.global.f32 	[%rd3+4], %f465;
$L__BB1_25:
	ld.param.u32 	%r103, [_Z8sgemm_v4ILi128ELi8ELi128ELi8ELi8EEvPfS0_S0_iii_param_3];
	setp.ge.s32 	%p34, %r21, %r103;
	or.pred  	%p36, %p34, %p11;
	@%p36 bra 	$L__BB1_27;
	st.global.f32 	[%rd3+8], %f464;
$L__BB1_27:
	ld.param.u32 	%r104, [_Z8sgemm_v4ILi128ELi8ELi128ELi8ELi8EEvPfS0_S0_iii_param_3];
	setp.ge.s32 	%p37, %r21, %r104;
	or.pred  	%p39, %p37, %p14;
	@%p39 bra 	$L__BB1_29;
	st.global.f32 	[%rd3+12], %f463;
$L__BB1_29:
	ld.param.u32 	%r105, [_Z8sgemm_v4ILi128ELi8ELi128ELi8ELi8EEvPfS0_S0_iii_param_3];
	setp.ge.s32 	%p40, %r21, %r105;
	or.pred  	%p42, %p40, %p17;
	@%p42 bra 	$L__BB1_31;
	st.global.f32 	[%rd3+16], %f462;
$L__BB1_31:
	ld.param.u32 	%r106, [_Z8sgemm_v4ILi128ELi8ELi128ELi8ELi8EEvPfS0_S0_iii_param_3];
	setp.ge.s32 	%p43, %r21, %r106;
	setp.ge.s32 	%p44, %r18, %r37;
	or.pred  	%p45, %p43, %p44;
	@%p45 bra 	$L__BB1_33;
	st.global.f32 	[%rd3+20], %f461;
$L__BB1_33:
	ld.param.u32 	%r107, [_Z8sgemm_v4ILi128ELi8ELi128ELi8ELi8EEvPfS0_S0_iii_param_3];
	setp.ge.s32 	%p46, %r21, %r107;
	setp.ge.s32 	%p47, %r19, %r37;
	or.pred  	%p48, %p46, %p47;
	@%p48 bra 	$L__BB1_35;
	st.global.f32 	[%rd3+24], %f460;
$L__BB1_35:
	ld.param.u32 	%r108, [_Z8sgemm_v4ILi128ELi8ELi128ELi8ELi8EEvPfS0_S0_iii_param_3];
	setp.ge.s32 	%p49, %r21, %r108;
	setp.ge.s32 	%p50, %r20, %r37;
	or.pred  	%p51, %p49, %p50;
	@%p51 bra 	$L__BB1_37;
	st.global.f32 	[%rd3+28], %f459;
$L__BB1_37:
	ld.param.u32 	%r109, [_Z8sgemm_v4ILi128ELi8ELi128ELi8ELi8EEvPfS0_S0_iii_param_3];
	ld.param.u64 	%rd76, [_Z8sgemm_v4ILi128ELi8ELi128ELi8ELi8EEvPfS0_S0_iii_param_2];
	cvta.to.global.u64 	%rd4, %rd76;
	setp.ge.s32 	%p52, %r84, %r37;
	add.s32 	%r23, %r1, 2;
	setp.ge.s32 	%p53, %r23, %r109;
	add.s32 	%r24, %r22, %r37;
	or.pred  	%p54, %p53, %p52;
	@%p54 bra 	$L__BB1_39;
	add.s32 	%r87, %r84, %r24;
	mul.wide.s32 	%rd40, %r87, 4;
	add.s64 	%rd41, %rd4, %rd40;
	st.global.f32 	[%rd41], %f458;
$L__BB1_39:
	ld.param.u32 	%r110, [_Z8sgemm_v4ILi128ELi8ELi128ELi8ELi8EEvPfS0_S0_iii_param_3];
	setp.ge.s32 	%p55, %r23, %r110;
	setp.ge.s32 	%p56, %r14, %r37;
	cvt.s64.s32 	%rd42, %r24;
	add.s64 	%rd43, %rd1, %rd42;
	shl.b64 	%rd44, %rd43, 2;
	add.s64 	%rd5, %rd4, %rd44;
	or.pred  	%p57, %p55, %p56;
	@%p57 bra 	$L__BB1_41;
	st.global.f32 	[%rd5+4], %f457;
$L__BB1_41:
	ld.param.u32 	%r111, [_Z8sgemm_v4ILi128ELi8ELi128ELi8ELi8EEvPfS0_S0_iii_param_3];
	setp.ge.s32 	%p58, %r23, %r111;
	setp.ge.s32 	%p59, %r15, %r37;
	or.pred  	%p60, %p58, %p59;
	@%p60 bra 	$L__BB1_43;
	st.global.f32 	[%rd5+8], %f456;
$L__BB1_43:
	ld.param.u32 	%r112, [_Z8sgemm_v4ILi128ELi8ELi128ELi8ELi8EEvPfS0_S0_iii_param_3];
	setp.ge.s32 	%p61, %r23, %r112;
	setp.ge.s32 	%p62, %r16, %r37;
	or.pred  	%p63, %p61, %p62;
	@%p63 bra 	$L__BB1_45;
	st.global.f32 	[%rd5+12], %f455;
$L__BB1_45:
	ld.param.u32 	%r113, [_Z8sgemm_v4ILi128ELi8ELi128ELi8ELi8EEvPfS0_S0_iii_param_3];
	setp.ge.s32 	%p64, %r23, %r113;
	setp.ge.s32 	%p65, %r17, %r37;
	or.pred  	%p66, %p64, %p65;
	@%p66 bra 	$L__BB1_47;
	st.global.f32 	[%rd5+16], %f454;
$L__BB1_47:
	ld.param.u32 	%r114, [_Z8sgemm_v4ILi128ELi8ELi128ELi8ELi8EEvPfS0_S0_iii_param_3];
	setp.ge.s32 	%p67, %r23, %r114;
	setp.ge.s32 	%p68, %r18, %r37;
	or.pred  	%p69, %p67, %p68;
	@%p69 bra 	$L__BB1_49;
	st.global.f32 	[%rd5+20], %f453;
$L__BB1_49:
	ld.param.u32 	%r115, [_Z8sgemm_v4ILi128ELi8ELi128ELi8ELi8EEvPfS0_S0_iii_param_3];
	setp.ge.s32 	%p70, %r23, %r115;
	setp.ge.s32 	%p71, %r19, %r37;
	or.pred  	%p72, %p70, %p71;
	@%p72 bra 	$L__BB1_51;
	st.global.f32 	[%rd5+24], %f452;
$L__BB1_51:
	ld.param.u32 	%r116, [_Z8sgemm_v4ILi128ELi8ELi128ELi8ELi8EEvPfS0_S0_iii_param_3];
	setp.ge.s32 	%p73, %r23, %r116;
	setp.ge.s32 	%p74, %r20, %r37;
	or.pred  	%p75, %p73, %p74;
	@%p75 bra 	$L__BB1_53;
	st.global.f32 	[%rd5+28], %f451;
$L__BB1_53:
	ld.param.u32 	%r117, [_Z8sgemm_v4ILi128ELi8ELi128ELi8ELi8EEvPfS0_S0_iii_param_3];
	setp.ge.s32 	%p76, %r84, %r37;
	add.s32 	%r25, %r1, 3;
	setp.ge.s32 	%p77, %r25, %r117;
	add.s32 	%r26, %r24, %r37;
	or.pred  	%p78, %p77, %p76;
	@%p78 bra 	$L__BB1_55;
	add.s32 	%r88, %r84, %r26;
	mul.wide.s32 	%rd45, %r88, 4;
	add.s64 	%rd46, %rd4, %rd45;
	st.global.f32 	[%rd46], %f450;
$L__BB1_55:
	ld.param.u32 	%r118, [_Z8sgemm_v4ILi128ELi8ELi128ELi8ELi8EEvPfS0_S0_iii_param_3];
	setp.ge.s32 	%p79, %r25, %r118;
	setp.ge.s32 	%p80, %r14, %r37;
	cvt.s64.s32 	%rd47, %r26;
	add.s64 	%rd48, %rd1, %rd47;
	shl.b64 	%rd49, %rd48, 2;
	add.s64 	%rd6, %rd4, %rd49;
	or.pred  	%p81, %p79, %p80;
	@%p81 bra 	$L__BB1_57;
	st.global.f32 	[%rd6+4], %f449;
$L__BB1_57:
	ld.param.u32 	%r119, [_Z8sgemm_v4ILi128ELi8ELi128ELi8ELi8EEvPfS0_S0_iii_param_3];
	setp.ge.s32 	%p82, %r25, %r119;
	setp.ge.s32 	%p83, %r15, %r37;
	or.pred  	%p84, %p82, %p83;
	@%p84 bra 	$L__BB1_59;
	st.global.f32 	[%rd6+8], %f448;
$L__BB1_59:
	ld.param.u32 	%r120, [_Z8sgemm_v4ILi128ELi8ELi128ELi8ELi8EEvPfS0_S0_iii_param_3];
	setp.ge.s32 	%p85, %r25, %r120;
	setp.ge.s32 	%p86, %r16, %r37;
	or.pred  	%p87, %p85, %p86;
	@%p87 bra 	$L__BB1_61;
	st.global.f32 	[%rd6+12], %f447;
$L__BB1_61:
	ld.param.u32 	%r121, [_Z8sgemm_v4ILi128ELi8ELi128ELi8ELi8EEvPfS0_S0_iii_param_3];
	setp.ge.s32 	%p88, %r25, %r121;
	setp.ge.s32 	%p89, %r17, %r37;
	or.pred  	%p90, %p88, %p89;
	@%p90 bra 	$L__BB1_63;
	st.global.f32 	[%rd6+16], %f446;
$L__BB1_63:
	ld.param.u32 	%r122, [_Z8sgemm_v4ILi128ELi8ELi128ELi8ELi8EEvPfS0_S0_iii_param_3];
	setp.ge.s32 	%p91, %r25, %r122;
	setp.ge.s32 	%p92, %r18, %r37;
	or.pred  	%p93, %p91, %p92;
	@%p93 bra 	$L__BB1_65;
	st.global.f32 	[%rd6+20], %f445;
$L__BB1_65:
	ld.param.u32 	%r123, [_Z8sgemm_v4ILi128ELi8ELi128ELi8ELi8EEvPfS0_S0_iii_param_3];
	setp.ge.s32 	%p94, %r25, %r123;
	setp.ge.s32 	%p95, %r19, %r37;
	or.pred  	%p96, %p94, %p95;
	@%p96 bra 	$L__BB1_67;
	st.global.f32 	[%rd6+24], %f444;
$L__BB1_67:
	ld.param.u32 	%r124, [_Z8sgemm_v4ILi128ELi8ELi128ELi8ELi8EEvPfS0_S0_iii_param_3];
	setp.ge.s32 	%p97, %r25, %r124;
	setp.ge.s32 	%p98, %r20, %r37;
	or.pred  	%p99, %p97, %p98;
	@%p99 bra 	$L__BB1_69;
	st.global.f32 	[%rd6+28], %f443;
$L__BB1_69:
	ld.param.u32 	%r125, [_Z8sgemm_v4ILi128ELi8ELi128ELi8ELi8EEvPfS0_S0_iii_param_3];
	setp.ge.s32 	%p100, %r84, %r37;
	add.s32 	%r27, %r1, 4;
	setp.ge.s32 	%p101, %r27, %r125;
	add.s32 	%r28, %r26, %r37;
	or.pred  	%p102, %p101, %p100;
	@%p102 bra 	$L__BB1_71;
	add.s32 	%r89, %r84, %r28;
	mul.wide.s32 	%rd50, %r89, 4;
	add.s64 	%rd51, %rd4, %rd50;
	st.global.f32 	[%rd51], %f442;
$L__BB1_71:
	ld.param.u32 	%r126, [_Z8sgemm_v4ILi128ELi8ELi128ELi8ELi8EEvPfS0_S0_iii_param_3];
	setp.ge.s32 	%p103, %r27, %r126;
	setp.ge.s32 	%p104, %r14, %r37;
	cvt.s64.s32 	%rd52, %r28;
	add.s64 	%rd53, %rd1, %rd52;
	shl.b64 	%rd54, %rd53, 2;
	add.s64 	%rd7, %rd4, %rd54;
	or.pred  	%p105, %p103, %p104;
	@%p105 bra 	$L__BB1_73;
	st.global.f32 	[%rd7+4], %f441;
$L__BB1_73:
	ld.param.u32 	%r127, [_Z8sgemm_v4ILi128ELi8ELi128ELi8ELi8EEvPfS0_S0_iii_param_3];
	setp.ge.s32 	%p106, %r27, %r127;
	setp.ge.s32 	%p107, %r15, %r37;
	or.pred  	%p108, %p106, %p107;
	@%p108 bra 	$L__BB1_75;
	st.global.f32 	[%rd7+8], %f440;
$L__BB1_75:
	ld.param.u32 	%r128, [_Z8sgemm_v4ILi128ELi8ELi128ELi8ELi8EEvPfS0_S0_iii_param_3];
	setp.ge.s32 	%p109, %r27, %r128;
	setp.ge.s32 	%p110, %r16, %r37;
	or.pred  	%p111, %p109, %p110;
	@%p111 bra 	$L__BB1_77;
	st.global.f32 	[%rd7+12], %f439;
$L__BB1_77:
	ld.param.u32 	%r129, [_Z8sgemm_v4ILi128ELi8ELi128ELi8ELi8EEvPfS0_S0_iii_param_3];
	setp.ge.s32 	%p112, %r27, %r129;
	setp.ge.s32 	%p113, %r17, %r37;
	or.pred  	%p114, %p112, %p113;
	@%p114 bra 	$L__BB1_79;
	st.global.f32 	[%rd7+16], %f438;
$L__BB1_79:
	ld.param.u32 	%r130, [_Z8sgemm_v4ILi128ELi8ELi128ELi8ELi8EEvPfS0_S0_iii_param_3];
	setp.ge.s32 	%p115, %r27, %r130;
	setp.ge.s32 	%p116, %r18, %r37;
	or.pred  	%p117, %p115, %p116;
	@%p117 bra 	$L__BB1_81;
	st.global.f32 	[%rd7+20], %f437;
$L__BB1_81:
	ld.param.u32 	%r131, [_Z8sgemm_v4ILi128ELi8ELi128ELi8ELi8EEvPfS0_S0_iii_param_3];
	setp.ge.s32 	%p118, %r27, %r131;
	setp.ge.s32 	%p119, %r19, %r37;
	or.pred  	%p120, %p118, %p119;
	@%p120 bra 	$L__BB1_83;
	st.global.f32 	[%rd7+24], %f436;
$L__BB1_83:
	ld.param.u32 	%r132, [_Z8sgemm_v4ILi128ELi8ELi128ELi8ELi8EEvPfS0_S0_iii_param_3];
	setp.ge.s32 	%p121, %r27, %r132;
	setp.ge.s32 	%p122, %r20, %r37;
	or.pred  	%p123, %p121, %p122;
	@%p123 bra 	$L__BB1_85;
	st.global.f32 	[%rd7+28], %f435;
$L__BB1_85:
	ld.param.u32 	%r133, [_Z8sgemm_v4ILi128ELi8ELi128ELi8ELi8EEvPfS0_S0_iii_param_3];
	setp.ge.s32 	%p124, %r84, %r37;
	add.s32 	%r29, %r1, 5;
	setp.ge.s32 	%p125, %r29, %r133;
	add.s32 	%r30, %r28, %r37;
	or.pred  	%p126, %p125, %p124;
	@%p126 bra 	$L__BB1_87;
	add.s32 	%r90, %r84, %r30;
	mul.wide.s32 	%rd55, %r90, 4;
	add.s64 	%rd56, %rd4, %rd55;
	st.global.f32 	[%rd56], %f434;
$L__BB1_87:
	ld.param.u32 	%r134, [_Z8sgemm_v4ILi128ELi8ELi128ELi8ELi8EEvPfS0_S0_iii_param_3];
	setp.ge.s32 	%p127, %r29, %r134;
	setp.ge.s32 	%p128, %r14, %r37;
	cvt.s64.s32 	%rd57, %r30;
	add.s64 	%rd58, %rd1, %rd57;
	shl.b64 	%rd59, %rd58, 2;
	add.s64 	%rd8, %rd4, %rd59;
	or.pred  	%p129, %p127, %p128;
	@%p129 bra 	$L__BB1_89;
	st.global.f32 	[%rd8+4], %f433;
$L__BB1_89:
	ld.param.u32 	%r135, [_Z8sgemm_v4ILi128ELi8ELi128ELi8ELi8EEvPfS0_S0_iii_param_3];
	setp.ge.s32 	%p130, %r29, %r135;
	setp.ge.s32 	%p131, %r15, %r37;
	or.pred  	%p132, %p130, %p131;
	@%p132 bra 	$L__BB1_91;
	st.global.f32 	[%rd8+8], %f432;
$L__BB1_91:
	ld.param.u32 	%r136, [_Z8sgemm_v4ILi128ELi8ELi128ELi8ELi8EEvPfS0_S0_iii_param_3];
	setp.ge.s32 	%p133, %r29, %r136;
	setp.ge.s32 	%p134, %r16, %r37;
	or.pred  	%p135, %p133, %p134;
	@%p135 bra 	$L__BB1_93;
	st.global.f32 	[%rd8+12], %f431;
$L__BB1_93:
	ld.param.u32 	%r137, [_Z8sgemm_v4ILi128ELi8ELi128ELi8ELi8EEvPfS0_S0_iii_param_3];
	setp.ge.s32 	%p136, %r29, %r137;
	setp.ge.s32 	%p137, %r17, %r37;
	or.pred  	%p138, %p136, %p137;
	@%p138 bra 	$L__BB1_95;
	st.global.f32 	[%rd8+16], %f430;
$L__BB1_95:
	ld.param.u32 	%r138, [_Z8sgemm_v4ILi128ELi8ELi128ELi8ELi8EEvPfS0_S0_iii_param_3];
	setp.ge.s32 	%p139, %r29, %r138;
	setp.ge.s32 	%p140, %r18, %r37;
	or.pred  	%p141, %p139, %p140;
	@%p141 bra 	$L__BB1_97;
	st.global.f32 	[%rd8+20], %f429;
$L__BB1_97:
	ld.param.u32 	%r139, [_Z8sgemm_v4ILi128ELi8ELi128ELi8ELi8EEvPfS0_S0_iii_param_3];
	setp.ge.s32 	%p142, %r29, %r139;
	setp.ge.s32 	%p143, %r19, %r37;
	or.pred  	%p144, %p142, %p143;
	@%p144 bra 	$L__BB1_99;
	st.global.f32 	[%rd8+24], %f428;
$L__BB1_99:
	ld.param.u32 	%r140, [_Z8sgemm_v4ILi128ELi8ELi128ELi8ELi8EEvPfS0_S0_iii_param_3];
	setp.ge.s32 	%p145, %r29, %r140;
	setp.ge.s32 	%p146, %r20, %r37;
	or.pred  	%p147, %p145, %p146;
	@%p147 bra 	$L__BB1_101;
	st.global.f32 	[%rd8+28], %f427;
$L__BB1_101:
	ld.param.u32 	%r141, [_Z8sgemm_v4ILi128ELi8ELi128ELi8ELi8EEvPfS0_S0_iii_param_3];
	setp.ge.s32 	%p148, %r84, %r37;
	add.s32 	%r31, %r1, 6;
	setp.ge.s32 	%p149, %r31, %r141;
	add.s32 	%r32, %r30, %r37;
	or.pred  	%p150, %p149, %p148;
	@%p150 bra 	$L__BB1_103;
	add.s32 	%r91, %r84, %r32;
	mul.wide.s32 	%rd60, %r91, 4;
	add.s64 	%rd61, %rd4, %rd60;
	st.global.f32 	[%rd61], %f426;
$L__BB1_103:
	ld.param.u32 	%r142, [_Z8sgemm_v4ILi128ELi8ELi128ELi8ELi8EEvPfS0_S0_iii_param_3];
	setp.ge.s32 	%p151, %r31, %r142;
	setp.ge.s32 	%p152, %r14, %r37;
	cvt.s64.s32 	%rd62, %r32;
	add.s64 	%rd63, %rd1, %rd62;
	shl.b64 	%rd64, %rd63, 2;
	add.s64 	%rd9, %rd4, %rd64;
	or.pred  	%p153, %p151, %p152;
	@%p153 bra 	$L__BB1_105;
	st.global.f32 	[%rd9+4], %f425;
$L__BB1_105:
	ld.param.u32 	%r143, [_Z8sgemm_v4ILi128ELi8ELi128ELi8ELi8EEvPfS0_S0_iii_param_3];
	setp.ge.s32 	%p154, %r31, %r143;
	setp.ge.s32 	%p155, %r15, %r37;
	or.pred  	%p156, %p154, %p155;
	@%p156 bra 	$L__BB1_107;
	st.global.f32 	[%rd9+8], %f424;
$L__BB1_107:
	ld.param.u32 	%r144, [_Z8sgemm_v4ILi128ELi8ELi128ELi8ELi8EEvPfS0_S0_iii_param_3];
	setp.ge.s32 	%p157, %r31, %r144;
	setp.ge.s32 	%p158, %r16, %r37;
	or.pred  	%p159, %p157, %p158;
	@%p159 bra 	$L__BB1_109;
	st.global.f32 	[%rd9+12], %f423;
$L__BB1_109:
	ld.param.u32 	%r145, [_Z8sgemm_v4ILi128ELi8ELi128ELi8ELi8EEvPfS0_S0_iii_param_3];
	setp.ge.s32 	%p160, %r31, %r145;
	setp.ge.s32 	%p161, %r17, %r37;
	or.pred  	%p162, %p160, %p161;
	@%p162 bra 	$L__BB1_111;
	st.global.f32 	[%rd9+16], %f422;
$L__BB1_111:
	ld.param.u32 	%r146, [_Z8sgemm_v4ILi128ELi8ELi128ELi8ELi8EEvPfS0_S0_iii_param_3];
	setp.ge.s32 	%p163, %r31, %r146;
	setp.ge.s32 	%p164, %r18, %r37;
	or.pred  	%p165, %p163, %p164;
	@%p165 bra 	$L__BB1_113;
	st.global.f32 	[%rd9+20], %f421;
$L__BB1_113:
	ld.param.u32 	%r147, [_Z8sgemm_v4ILi128ELi8ELi128ELi8ELi8EEvPfS0_S0_iii_param_3];
	setp.ge.s32 	%p166, %r31, %r147;
	setp.ge.s32 	%p167, %r19, %r37;
	or.pred  	%p168, %p166, %p167;
	@%p168 bra 	$L__BB1_115;
	st.global.f32 	[%rd9+24], %f420;
$L__BB1_115:
	ld.param.u32 	%r148, [_Z8sgemm_v4ILi128ELi8ELi128ELi8ELi8EEvPfS0_S0_iii_param_3];
	setp.ge.s32 	%p169, %r31, %r148;
	setp.ge.s32 	%p170, %r20, %r37;
	or.pred  	%p171, %p169, %p170;
	@%p171 bra 	$L__BB1_117;
	st.global.f32 	[%rd9+28], %f419;
$L__BB1_117:
	ld.param.u32 	%r149, [_Z8sgemm_v4ILi128ELi8ELi128ELi8ELi8EEvPfS0_S0_iii_param_3];
	setp.ge.s32 	%p172, %r84, %r37;
	add.s32 	%r33, %r1, 7;
	setp.ge.s32 	%p173, %r33, %r149;
	add.s32 	%r34, %r32, %r37;
	or.pred  	%p174, %p173, %p172;
	@%p174 bra 	$L__BB1_119;
	add.s32 	%r92, %r84, %r34;
	mul.wide.s32 	%rd65, %r92, 4;
	add.s64 	%rd66, %rd4, %rd65;
	st.global.f32 	[%rd66], %f418;
$L__BB1_119:
	ld.param.u32 	%r150, [_Z8sgemm_v4ILi128ELi8ELi128ELi8ELi8EEvPfS0_S0_iii_param_3];
	setp.ge.s32 	%p175, %r33, %r150;
	setp.ge.s32 	%p176, %r14, %r37;
	cvt.s64.s32 	%rd67, %r34;
	add.s64 	%rd68, %rd1, %rd67;
	shl.b64 	%rd69, %rd68, 2;
	add.s64 	%rd10, %rd4, %rd69;
	or.pred  	%p177, %p175, %p176;
	@%p177 bra 	$L__BB1_121;
	st.global.f32 	[%rd10+4], %f417;
$L__BB1_121:
	ld.param.u32 	%r151, [_Z8sgemm_v4ILi128ELi8ELi128ELi8ELi8EEvPfS0_S0_iii_param_3];
	setp.ge.s32 	%p178, %r33, %r151;
	setp.ge.s32 	%p179, %r15, %r37;
	or.pred  	%p180, %p178, %p179;
	@%p180 bra 	$L__BB1_123;
	st.global.f32 	[%rd10+8], %f416;
$L__BB1_123:
	ld.param.u32 	%r152, [_Z8sgemm_v4ILi128ELi8ELi128ELi8ELi8EEvPfS0_S0_iii_param_3];
	setp.ge.s32 	%p181, %r33, %r152;
	setp.ge.s32 	%p182, %r16, %r37;
	or.pred  	%p183, %p181, %p182;
	@%p183 bra 	$L__BB1_125;
	st.global.f32 	[%rd10+12], %f415;
$L__BB1_125:
	ld.param.u32 	%r153, [_Z8sgemm_v4ILi128ELi8ELi128ELi8ELi8EEvPfS0_S0_iii_param_3];
	setp.ge.s32 	%p184, %r33, %r153;
	setp.ge.s32 	%p185, %r17, %r37;
	or.pred  	%p186, %p184, %p185;
	@%p186 bra 	$L__BB1_127;
	st.global.f32 	[%rd10+16], %f414;
$L__BB1_127:
	ld.param.u32 	%r154, [_Z8sgemm_v4ILi128ELi8ELi128ELi8ELi8EEvPfS0_S0_iii_param_3];
	setp.ge.s32 	%p187, %r33, %r154;
	setp.ge.s32 	%p188, %r18, %r37;
	or.pred  	%p189, %p187, %p188;
	@%p189 bra 	$L__BB1_129;
	st.global.f32 	[%rd10+20], %f413;
$L__BB1_129:
	ld.param.u32 	%r155, [_Z8sgemm_v4ILi128ELi8ELi128ELi8ELi8EEvPfS0_S0_iii_param_3];
	setp.ge.s32 	%p190, %r33, %r155;
	setp.ge.s32 	%p191, %r19, %r37;
	or.pred  	%p192, %p190, %p191;
	@%p192 bra 	$L__BB1_131;
	st.global.f32 	[%rd10+24], %f412;
$L__BB1_131:
	ld.param.u32 	%r156, [_Z8sgemm_v4ILi128ELi8ELi128ELi8ELi8EEvPfS0_S0_iii_param_3];
	setp.ge.s32 	%p193, %r33, %r156;
	setp.ge.s32 	%p194, %r20, %r37;
	or.pred  	%p195, %p193, %p194;
	@%p195 bra 	$L__BB1_133;
	st.global.f32 	[%rd10+28], %f411;
$L__BB1_133:
	ret;

}
	// .globl	_ZN3cub18CUB_300001_SM_10006detail11EmptyKernelIvEEvv
.visible .entry _ZN3cub18CUB_300001_SM_10006detail11EmptyKernelIvEEvv()
{


	ret;

}


// ===== COMPILED SASS (sm_100) =====

	.target	sm_100

	.elftype	@"ET_EXEC"


//--------------------- .note.nv.tkinfo           --------------------------
	.section	.note.nv.tkinfo,"",@"SHT_NOTE"
	.sectionflags	@"SHF_NOTE_NV_TKINFO"
	.tkinfo
        /*0018*/ 	.word	0x00000002
        /*0030*/ 	.string	""
        /*0030*/ 	.string	"ptxas"
        /*0030*/ 	.string	"Cuda compilation tools, release 13.0, V13.0.88"
        /*0030*/ 	.string	"Build cuda_13.0.r13.0/compiler.36424714_0"
        /*0030*/ 	.string	"-arch sm_100 -m 64 "



//--------------------- .note.nv.cuinfo           --------------------------
	.section	.note.nv.cuinfo,"",@"SHT_NOTE"
	.sectionflags	@"SHF_NOTE_NV_CUINFO"
        /*0018*/ 	.short	0x0002
        /*001a*/ 	.short	0x0064
        /*001c*/ 	.short	0x0082
	.zero		2


//--------------------- .nv.info                  --------------------------
	.section	.nv.info,"",@"SHT_CUDA_INFO"
	.align	4


	//----- nvinfo : EIATTR_REGCOUNT
	.align		4
        /*0000*/ 	.byte	0x04, 0x2f
        /*0002*/ 	.short	(.L_44 - .L_43)
	.align		4
.L_43:
        /*0004*/ 	.word	index@(_Z8sgemm_v1PfS_S_iii)
        /*0008*/ 	.word	0x0000001e


	//----- nvinfo : EIATTR_FRAME_SIZE
	.align		4
.L_44:
        /*000c*/ 	.byte	0x04, 0x11
        /*000e*/ 	.short	(.L_46 - .L_45)
	.align		4
.L_45:
        /*0010*/ 	.word	index@(_Z8sgemm_v1PfS_S_iii)
        /*0014*/ 	.word	0x00000000


	//----- nvinfo : EIATTR_REGCOUNT
	.align		4
.L_46:
        /*0018*/ 	.byte	0x04, 0x2f
        /*001a*/ 	.short	(.L_48 - .L_47)
	.align		4
.L_47:
        /*001c*/ 	.word	index@(_Z8sgemm_v4ILi128ELi8ELi128ELi8ELi8EEvPfS0_S0_iii)
        /*0020*/ 	.word	0x0000005e


	//----- nvinfo : EIATTR_FRAME_SIZE
	.align		4
.L_48:
        /*0024*/ 	.byte	0x04, 0x11
        /*0026*/ 	.short	(.L_50 - .L_49)
	.align		4
.L_49:
        /*0028*/ 	.word	index@(_Z8sgemm_v4ILi128ELi8ELi128ELi8ELi8EEvPfS0_S0_iii)
        /*002c*/ 	.word	0x00000000


	//----- nvinfo : EIATTR_REGCOUNT
	.align		4
.L_50:
        /*0030*/ 	.byte	0x04, 0x2f
        /*0032*/ 	.short	(.L_52 - .L_51)
	.align		4
.L_51:
        /*0034*/ 	.word	index@(_ZN3cub18CUB_300001_SM_10006detail11EmptyKernelIvEEvv)
        /*0038*/ 	.word	0x00000004


	//----- nvinfo : EIATTR_FRAME_SIZE
	.align		4
.L_52:
        /*003c*/ 	.byte	0x04, 0x11
        /*003e*/ 	.short	(.L_54 - .L_53)
	.align		4
.L_53:
        /*0040*/ 	.word	index@(_ZN3cub18CUB_300001_SM_10006detail11EmptyKernelIvEEvv)
        /*0044*/ 	.word	0x00000000


	//----- nvinfo : EIATTR_MIN_STACK_SIZE
	.align		4
.L_54:
        /*0048*/ 	.byte	0x04, 0x12
        /*004a*/ 	.short	(.L_56 - .L_55)
	.align		4
.L_55:
        /*004c*/ 	.word	index@(_ZN3cub18CUB_300001_SM_10006detail11EmptyKernelIvEEvv)
        /*0050*/ 	.word	0x00000000


	//----- nvinfo : EIATTR_MIN_STACK_SIZE
	.align		4
.L_56:
        /*0054*/ 	.byte	0x04, 0x12
        /*0056*/ 	.short	(.L_58 - .L_57)
	.align		4
.L_57:
        /*0058*/ 	.word	index@(_Z8sgemm_v4ILi128ELi8ELi128ELi8ELi8EEvPfS0_S0_iii)
        /*005c*/ 	.word	0x00000000


	//----- nvinfo : EIATTR_MIN_STACK_SIZE
	.align		4
.L_58:
        /*0060*/ 	.byte	0x04, 0x12
        /*0062*/ 	.short	(.L_60 - .L_59)
	.align		4
.L_59:
        /*0064*/ 	.word	index@(_Z8sgemm_v1PfS_S_iii)
        /*0068*/ 	.word	0x00000000
.L_60:


//--------------------- .nv.compat                --------------------------
	.section	.nv.compat,"",@"SHT_CUDA_COMPAT_INFO"
	.align	4
        /*0000*/ 	.byte	0x02, 0x09, 0x00, 0x00, 0x02, 0x02, 0x01, 0x00, 0x02, 0x05, 0x05, 0x00, 0x03, 0x07, 0x01, 0x01
        /*0010*/ 	.byte	0x02, 0x03, 0x00, 0x00, 0x02, 0x06, 0x01, 0x00, 0x04, 0x0b, 0x08, 0x00, 0x09, 0x00, 0x00, 0x00
        /*0020*/ 	.byte	0x00, 0x00, 0x00, 0x00


//--------------------- .nv.info._ZN3cub18CUB_300001_SM_10006detail11EmptyKernelIvEEvv --------------------------
	.section	.nv.info._ZN3cub18CUB_300001_SM_10006detail11EmptyKernelIvEEvv,"",@"SHT_CUDA_INFO"
	.sectionflags	@""
	.align	4


	//----- nvinfo : EIATTR_CUDA_API_VERSION
	.align		4
        /*0000*/ 	.byte	0x04, 0x37
        /*0002*/ 	.short	(.L_62 - .L_61)
.L_61:
        /*0004*/ 	.word	0x00000082


	//----- nvinfo : EIATTR_SPARSE_MMA_MASK
	.align		4
.L_62:
        /*0008*/ 	.byte	0x03, 0x50
        /*000a*/ 	.short	0x0000


	//----- nvinfo : EIATTR_MAXREG_COUNT
	.align		4
        /*000c*/ 	.byte	0x03, 0x1b
        /*000e*/ 	.short	0x00ff


	//----- nvinfo : EIATTR_MERCURY_ISA_VERSION
	.align		4
        /*0010*/ 	.byte	0x03, 0x5f
        /*0012*/ 	.short	0x0101


	//----- nvinfo : EIATTR_VRC_CTA_INIT_COUNT
	.align		4
        /*0014*/ 	.byte	0x02, 0x4a
	.zero		1
	.zero		1


	//----- nvinfo : EIATTR_EXIT_INSTR_OFFSETS
	.align		4
        /*0018*/ 	.byte	0x04, 0x1c
        /*001a*/ 	.short	(.L_64 - .L_63)


	//   ....[0]....
.L_63:
        /*001c*/ 	.word	0x00000010


	//----- nvinfo : EIATTR_SW_WAR
	.align		4
.L_64:
        /*0020*/ 	.byte	0x04, 0x36
        /*0022*/ 	.short	(.L_66 - .L_65)
.L_65:
        /*0024*/ 	.word	0x00000008
.L_66:


//--------------------- .nv.info._Z8sgemm_v4ILi128ELi8ELi128ELi8ELi8EEvPfS0_S0_iii --------------------------
	.section	.nv.info._Z8sgemm_v4ILi128ELi8ELi128ELi8ELi8EEvPfS0_S0_iii,"",@"SHT_CUDA_INFO"
	.sectionflags	@""
	.align	4


	//----- nvinfo : EIATTR_CUDA_API_VERSION
	.align		4
        /*0000*/ 	.byte	0x04, 0x37
        /*0002*/ 	.short	(.L_68 - .L_67)
.L_67:
        /*0004*/ 	.word	0x00000082


	//----- nvinfo : EIATTR_KPARAM_INFO
	.align		4
.L_68:
        /*0008*/ 	.byte	0x04, 0x17
        /*000a*/ 	.short	(.L_70 - .L_69)
.L_69:
        /*000c*/ 	.word	0x00000000
        /*0010*/ 	.short	0x0005
        /*0012*/ 	.short	0x0020
        /*0014*/ 	.byte	0x00, 0xf0, 0x11, 0x00


	//----- nvinfo : EIATTR_KPARAM_INFO
	.align		4
.L_70:
        /*0018*/ 	.byte	0x04, 0x17
        /*001a*/ 	.short	(.L_72 - .L_71)
.L_71:
        /*001c*/ 	.word	0x00000000
        /*0020*/ 	.short	0x0004
        /*0022*/ 	.short	0x001c
        /*0024*/ 	.byte	0x00, 0xf0, 0x11, 0x00


	//----- nvinfo : EIATTR_KPARAM_INFO
	.align		4
.L_72:
        /*0028*/ 	.byte	0x04, 0x17
        /*002a*/ 	.short	(.L_74 - .L_73)
.L_73:
        /*002c*/ 	.word	0x00000000
        /*0030*/ 	.short	0x0003
        /*0032*/ 	.short	0x0018
        /*0034*/ 	.byte	0x00, 0xf0, 0x11, 0x00


	//----- nvinfo : EIATTR_KPARAM_INFO
	.align		4
.L_74:
        /*0038*/ 	.byte	0x04, 0x17
        /*003a*/ 	.short	(.L_76 - .L_75)
.L_75:
        /*003c*/ 	.word	0x00000000
        /*0040*/ 	.short	0x0002
        /*0042*/ 	.short	0x0010
        /*0044*/ 	.byte	0x00, 0xf5, 0x21, 0x00


	//----- nvinfo : EIATTR_KPARAM_INFO
	.align		4
.L_76:
        /*0048*/ 	.byte	0x04, 0x17
        /*004a*/ 	.short	(.L_78 - .L_77)
.L_77:
        /*004c*/ 	.word	0x00000000
        /*0050*/ 	.short	0x0001
        /*0052*/ 	.short	0x0008
        /*0054*/ 	.byte	0x00, 0xf5, 0x21, 0x00


	//----- nvinfo : EIATTR_KPARAM_INFO
	.align		4
.L_78:
        /*0058*/ 	.byte	0x04, 0x17
        /*005a*/ 	.short	(.L_80 - .L_79)
.L_79:
        /*005c*/ 	.word	0x00000000
        /*0060*/ 	.short	0x0000
        /*0062*/ 	.short	0x0000
        /*0064*/ 	.byte	0x00, 0xf5, 0x21, 0x00


	//----- nvinfo : EIATTR_SPARSE_MMA_MASK
	.align		4
.L_80:
        /*0068*/ 	.byte	0x03, 0x50
        /*006a*/ 	.short	0x0000


	//----- nvinfo : EIATTR_MAXREG_COUNT
	.align		4
        /*006c*/ 	.byte	0x03, 0x1b
        /*006e*/ 	.short	0x00ff


	//----- nvinfo : EIATTR_NUM_BARRIERS
	.align		4
        /*0070*/ 	.byte	0x02, 0x4c
        /*0072*/ 	.byte	0x01
	.zero		1


	//----- nvinfo : EIATTR_MERCURY_ISA_VERSION
	.align		4
        /*0074*/ 	.byte	0x03, 0x5f
        /*0076*/ 	.short	0x0101


	//----- nvinfo : EIATTR_VRC_CTA_INIT_COUNT
	.align		4
        /*0078*/ 	.byte	0x02, 0x4a
	.zero		1
	.zero		1


	//----- nvinfo : EIATTR_EXIT_INSTR_OFFSETS
	.align		4
        /*007c*/ 	.byte	0x04, 0x1c
        /*007e*/ 	.short	(.L_82 - .L_81)


	//   ....[0]....
.L_81:
        /*0080*/ 	.word	0x00001a30


	//   ....[1]....
        /*0084*/ 	.word	0x00001a50


	//----- nvinfo : EIATTR_CBANK_PARAM_SIZE
	.align		4
.L_82:
        /*0088*/ 	.byte	0x03, 0x19
        /*008a*/ 	.short	0x0024


	//----- nvinfo : EIATTR_PARAM_CBANK
	.align		4
        /*008c*/ 	.byte	0x04, 0x0a
        /*008e*/ 	.short	(.L_84 - .L_83)
	.align		4
.L_83:
        /*0090*/ 	.word	index@(.nv.constant0._Z8sgemm_v4ILi128ELi8ELi128ELi8ELi8EEvPfS0_S0_iii)
        /*0094*/ 	.short	0x0380
        /*0096*/ 	.short	0x0024


	//----- nvinfo : EIATTR_SW_WAR
	.align		4
.L_84:
        /*0098*/ 	.byte	0x04, 0x36
        /*009a*/ 	.short	(.L_86 - .L_85)
.L_85:
        /*009c*/ 	.word	0x00000008
.L_86:


//--------------------- .nv.info._Z8sgemm_v1PfS_S_iii --------------------------
	.section	.nv.info._Z8sgemm_v1PfS_S_iii,"",@"SHT_CUDA_INFO"
	.sectionflags	@""
	.align	4


	//----- nvinfo : EIATTR_CUDA_API_VERSION
	.align		4
        /*0000*/ 	.byte	0x04, 0x37
        /*0002*/ 	.short	(.L_88 - .L_87)
.L_87:
        /*0004*/ 	.word	0x00000082


	//----- nvinfo : EIATTR_KPARAM_INFO
	.align		4
.L_88:
        /*0008*/ 	.byte	0x04, 0x17
        /*000a*/ 	.short	(.L_90 - .L_89)
.L_89:
        /*000c*/ 	.word	0x00000000
        /*0010*/ 	.short	0x0005
        /*0012*/ 	.short	0x0020
        /*0014*/ 	.byte	0x00, 0xf0, 0x11, 0x00


	//----- nvinfo : EIATTR_KPARAM_INFO
	.align		4
.L_90:
        /*0018*/ 	.byte	0x04, 0x17
        /*001a*/ 	.short	(.L_92 - .L_91)
.L_91:
        /*001c*/ 	.word	0x00000000
        /*0020*/ 	.short	0x0004
        /*0022*/ 	.short	0x001c
        /*0024*/ 	.byte	0x00, 0xf0, 0x11, 0x00


	//----- nvinfo : EIATTR_KPARAM_INFO
	.align		4
.L_92:
        /*0028*/ 	.byte	0x04, 0x17
        /*002a*/ 	.short	(.L_94 - .L_93)
.L_93:
        /*002c*/ 	.word	0x00000000
        /*0030*/ 	.short	0x0003
        /*0032*/ 	.short	0x0018
        /*0034*/ 	.byte	0x00, 0xf0, 0x11, 0x00


	//----- nvinfo : EIATTR_KPARAM_INFO
	.align		4
.L_94:
        /*0038*/ 	.byte	0x04, 0x17
        /*003a*/ 	.short	(.L_96 - .L_95)
.L_95:
        /*003c*/ 	.word	0x00000000
        /*0040*/ 	.short	0x0002
        /*0042*/ 	.short	0x0010
        /*0044*/ 	.byte	0x00, 0xf5, 0x21, 0x00


	//----- nvinfo : EIATTR_KPARAM_INFO
	.align		4
.L_96:
        /*0048*/ 	.byte	0x04, 0x17
        /*004a*/ 	.short	(.L_98 - .L_97)
.L_97:
        /*004c*/ 	.word	0x00000000
        /*0050*/ 	.short	0x0001
        /*0052*/ 	.short	0x0008
        /*0054*/ 	.byte	0x00, 0xf5, 0x21, 0x00


	//----- nvinfo : EIATTR_KPARAM_INFO
	.align		4
.L_98:
        /*0058*/ 	.byte	0x04, 0x17
        /*005a*/ 	.short	(.L_100 - .L_99)
.L_99:
        /*005c*/ 	.word	0x00000000
        /*0060*/ 	.short	0x0000
        /*0062*/ 	.short	0x0000
        /*0064*/ 	.byte	0x00, 0xf5, 0x21, 0x00


	//----- nvinfo : EIATTR_SPARSE_MMA_MASK
	.align		4
.L_100:
        /*0068*/ 	.byte	0x03, 0x50
        /*006a*/ 	.short	0x0000


	//----- nvinfo : EIATTR_MAXREG_COUNT
	.align		4
        /*006c*/ 	.byte	0x03, 0x1b
        /*006e*/ 	.short	0x00ff


	//----- nvinfo : EIATTR_MERCURY_ISA_VERSION
	.align		4
        /*0070*/ 	.byte	0x03, 0x5f
        /*0072*/ 	.short	0x0101


	//----- nvinfo : EIATTR_VRC_CTA_INIT_COUNT
	.align		4
        /*0074*/ 	.byte	0x02, 0x4a
	.zero		1
	.zero		1


	//----- nvinfo : EIATTR_EXIT_INSTR_OFFSETS
	.align		4
        /*0078*/ 	.byte	0x04, 0x1c
        /*007a*/ 	.short	(.L_102 - .L_101)


	//   ....[0]....
.L_101:
        /*007c*/ 	.word	0x00000ac0


	//----- nvinfo : EIATTR_CBANK_PARAM_SIZE
	.align		4
.L_102:
        /*0080*/ 	.byte	0x03, 0x19
        /*0082*/ 	.short	0x0024


	//----- nvinfo : EIATTR_PARAM_CBANK
	.align		4
        /*0084*/ 	.byte	0x04, 0x0a
        /*0086*/ 	.short	(.L_104 - .L_103)
	.align		4
.L_103:
        /*0088*/ 	.word	index@(.nv.constant0._Z8sgemm_v1PfS_S_iii)
        /*008c*/ 	.short	0x0380
        /*008e*/ 	.short	0x0024


	//----- nvinfo : EIATTR_SW_WAR
	.align		4
.L_104:
        /*0090*/ 	.byte	0x04, 0x36
        /*0092*/ 	.short	(.L_106 - .L_105)
.L_105:
        /*0094*/ 	.word	0x00000008
.L_106:


//--------------------- .nv.callgraph             --------------------------
	.section	.nv.callgraph,"",@"SHT_CUDA_CALLGRAPH"
	.align	4
	.sectionentsize	8
	.align		4
        /*0000*/ 	.word	0x00000000
	.align		4
        /*0004*/ 	.word	0xffffffff
	.align		4
        /*0008*/ 	.word	0x00000000
	.align		4
        /*000c*/ 	.word	0xfffffffe
	.align		4
        /*0010*/ 	.word	0x00000000
	.align		4
        /*0014*/ 	.word	0xfffffffd
	.align		4
        /*0018*/ 	.word	0x00000000
	.align		4
        /*001c*/ 	.word	0xfffffffc


//--------------------- .nv.constant4             --------------------------
	.section	.nv.constant4,"a",@progbits
	.align	8
	.align		8
.nv.constant4:
        /*0000*/ 	.dword	_ZN34_INTERNAL_ab63c7c9_4_k_cu_6eb87e094cuda3std3__45__cpo5beginE
	.align		8
        /*0008*/ 	.dword	_ZN34_INTERNAL_ab63c7c9_4_k_cu_6eb87e094cuda3std3__45__cpo3endE
	.align		8
        /*0010*/ 	.dword	_ZN34_INTERNAL_ab63c7c9_4_k_cu_6eb87e094cuda3std3__45__cpo6cbeginE
	.align		8
        /*0018*/ 	.dword	_ZN34_INTERNAL_ab63c7c9_4_k_cu_6eb87e094cuda3std3__45__cpo4cendE
	.align		8
        /*0020*/ 	.dword	_ZN34_INTERNAL_ab63c7c9_4_k_cu_6eb87e094cuda3std3__45__cpo6rbeginE
	.align		8
        /*0028*/ 	.dword	_ZN34_INTERNAL_ab63c7c9_4_k_cu_6eb87e094cuda3std3__45__cpo4rendE
	.align		8
        /*0030*/ 	.dword	_ZN34_INTERNAL_ab63c7c9_4_k_cu_6eb87e094cuda3std3__45__cpo7crbeginE
	.align		8
        /*0038*/ 	.dword	_ZN34_INTERNAL_ab63c7c9_4_k_cu_6eb87e094cuda3std3__45__cpo5crendE
	.align		8
        /*0040*/ 	.dword	_ZN34_INTERNAL_ab63c7c9_4_k_cu_6eb87e094cuda3std3__436_GLOBAL__N__ab63c7c9_4_k_cu_6eb87e096ignoreE
	.align		8
        /*0048*/ 	.dword	_ZN34_INTERNAL_ab63c7c9_4_k_cu_6eb87e094cuda3std3__419piecewise_constructE
	.align		8
        /*0050*/ 	.dword	_ZN34_INTERNAL_ab63c7c9_4_k_cu_6eb87e094cuda3std3__48in_placeE
	.align		8
        /*0058*/ 	.dword	_ZN34_INTERNAL_ab63c7c9_4_k_cu_6eb87e094cuda3std3__420unreachable_sentinelE
	.align		8
        /*0060*/ 	.dword	_ZN34_INTERNAL_ab63c7c9_4_k_cu_6eb87e094cuda3std3__47nulloptE
	.align		8
        /*0068*/ 	.dword	_ZN34_INTERNAL_ab63c7c9_4_k_cu_6eb87e094cuda3std3__48unexpectE
	.align		8
        /*0070*/ 	.dword	_ZN34_INTERNAL_ab63c7c9_4_k_cu_6eb87e094cuda3std6ranges3__45__cpo4swapE
	.align		8
        /*0078*/ 	.dword	_ZN34_INTERNAL_ab63c7c9_4_k_cu_6eb87e094cuda3std6ranges3__45__cpo9iter_moveE
	.align		8
        /*0080*/ 	.dword	_ZN34_INTERNAL_ab63c7c9_4_k_cu_6eb87e094cuda3std6ranges3__45__cpo5beginE
	.align		8
        /*0088*/ 	.dword	_ZN34_INTERNAL_ab63c7c9_4_k_cu_6eb87e094cuda3std6ranges3__45__cpo3endE
	.align		8
        /*0090*/ 	.dword	_ZN34_INTERNAL_ab63c7c9_4_k_cu_6eb87e094cuda3std6ranges3__45__cpo6cbeginE
	.align		8
        /*0098*/ 	.dword	_ZN34_INTERNAL_ab63c7c9_4_k_cu_6eb87e094cuda3std6ranges3__45__cpo4cendE
	.align		8
        /*00a0*/ 	.dword	_ZN34_INTERNAL_ab63c7c9_4_k_cu_6eb87e094cuda3std6ranges3__45__cpo7advanceE
	.align		8
        /*00a8*/ 	.dword	_ZN34_INTERNAL_ab63c7c9_4_k_cu_6eb87e094cuda3std6ranges3__45__cpo9iter_swapE
	.align		8
        /*00b0*/ 	.dword	_ZN34_INTERNAL_ab63c7c9_4_k_cu_6eb87e094cuda3std6ranges3__45__cpo4nextE
	.align		8
        /*00b8*/ 	.dword	_ZN34_INTERNAL_ab63c7c9_4_k_cu_6eb87e094cuda3std6ranges3__45__cpo4prevE
	.align		8
        /*00c0*/ 	.dword	_ZN34_INTERNAL_ab63c7c9_4_k_cu_6eb87e094cuda3std6ranges3__45__cpo4dataE
	.align		8
        /*00c8*/ 	.dword	_ZN34_INTERNAL_ab63c7c9_4_k_cu_6eb87e094cuda3std6ranges3__45__cpo5cdataE
	.align		8
        /*00d0*/ 	.dword	_ZN34_INTERNAL_ab63c7c9_4_k_cu_6eb87e094cuda3std6ranges3__45__cpo4sizeE
	.align		8
        /*00d8*/ 	.dword	_ZN34_INTERNAL_ab63c7c9_4_k_cu_6eb87e094cuda3std6ranges3__45__cpo5ssizeE
	.align		8
        /*00e0*/ 	.dword	_ZN34_INTERNAL_ab63c7c9_4_k_cu_6eb87e094cuda3std6ranges3__45__cpo8distanceE
	.align		8
        /*00e8*/ 	.dword	_ZN34_INTERNAL_ab63c7c9_4_k_cu_6eb87e096thrust24THRUST_300001_SM_1000_NS8cuda_cub3parE
	.align		8
        /*00f0*/ 	.dword	_ZN34_INTERNAL_ab63c7c9_4_k_cu_6eb87e096thrust24THRUST_300001_SM_1000_NS8cuda_cub10par_nosyncE
	.align		8
        /*00f8*/ 	.dword	_ZN34_INTERNAL_ab63c7c9_4_k_cu_6eb87e096thrust24THRUST_300001_SM_1000_NS6system6detail10sequential3seqE
	.align		8
        /*0100*/ 	.dword	_ZN34_INTERNAL_ab63c7c9_4_k_cu_6eb87e096thrust24THRUST_300001_SM_1000_NS12placeholders2_1E
	.align		8
        /*0108*/ 	.dword	_ZN34_INTERNAL_ab63c7c9_4_k_cu_6eb87e096thrust24THRUST_300001_SM_1000_NS12placeholders2_2E
	.align		8
        /*0110*/ 	.dword	_ZN34_INTERNAL_ab63c7c9_4_k_cu_6eb87e096thrust24THRUST_300001_SM_1000_NS12placeholders2_3E
	.align		8
        /*0118*/ 	.dword	_ZN34_INTERNAL_ab63c7c9_4_k_cu_6eb87e096thrust24THRUST_300001_SM_1000_NS12placeholders2_4E
	.align		8
        /*0120*/ 	.dword	_ZN34_INTERNAL_ab63c7c9_4_k_cu_6eb87e096thrust24THRUST_300001_SM_1000_NS12placeholders2_5E
	.align		8
        /*0128*/ 	.dword	_ZN34_INTERNAL_ab63c7c9_4_k_cu_6eb87e096thrust24THRUST_300001_SM_1000_NS12placeholders2_6E
	.align		8
        /*0130*/ 	.dword	_ZN34_INTERNAL_ab63c7c9_4_k_cu_6eb87e096thrust24THRUST_300001_SM_1000_NS12placeholders2_7E
	.align		8
        /*0138*/ 	.dword	_ZN34_INTERNAL_ab63c7c9_4_k_cu_6eb87e096thrust24THRUST_300001_SM_1000_NS12placeholders2_8E
	.align		8
        /*0140*/ 	.dword	_ZN34_INTERNAL_ab63c7c9_4_k_cu_6eb87e096thrust24THRUST_300001_SM_1000_NS12placeholders2_9E
	.align		8
        /*0148*/ 	.dword	_ZN34_INTERNAL_ab63c7c9_4_k_cu_6eb87e096thrust24THRUST_300001_SM_1000_NS12placeholders3_10E
	.align		8
        /*0150*/ 	.dword	_ZN34_INTERNAL_ab63c7c9_4_k_cu_6eb87e096thrust24THRUST_300001_SM_1000_NS3seqE


//--------------------- .text._ZN3cub18CUB_300001_SM_10006detail11EmptyKernelIvEEvv --------------------------
	.section	.text._ZN3cub18CUB_300001_SM_10006detail11EmptyKernelIvEEvv,"ax",@progbits
	.align	128
        .global         _ZN3cub18CUB_300001_SM_10006detail11EmptyKernelIvEEvv
        .type           _ZN3cub18CUB_300001_SM_10006detail11EmptyKernelIvEEvv,@function
        .size           _ZN3cub18CUB_300001_SM_10006detail11EmptyKernelIvEEvv,(.L_x_10 - _ZN3cub18CUB_300001_SM_10006detail11EmptyKernelIvEEvv)
        .other          _ZN3cub18CUB_300001_SM_10006detail11EmptyKernelIvEEvv,@"STO_CUDA_ENTRY STV_DEFAULT"
_ZN3cub18CUB_300001_SM_10006detail11EmptyKernelIvEEvv:
.text._ZN3cub18CUB_300001_SM_10006detail11EmptyKernelIvEEvv:
[----:B------:R-:W-:Y:S01]  /*0000*/  LDC R1, c[0x0][0x37c] ;  /* 0x0000df00ff017b82 */ /* 0x000fe20000000800 */
[----:B------:R-:W-:Y:S05]  /*0010*/  EXIT ;  /* 0x000000000000794d */ /* 0x000fea0003800000 */
.L_x_0:
[----:B------:R-:W-:-:S00]  /*0020*/  BRA `(.L_x_0) ;  /* 0xfffffffc00fc7947 */ /* 0x000fc0000383ffff */
[----:B------:R-:W-:-:S00]  /*0030*/  NOP ;  /* 0x0000000000007918 */ /* 0x000fc00000000000 */
        /* <DEDUP_REMOVED lines=12> */
.L_x_10:


//--------------------- .text._Z8sgemm_v4ILi128ELi8ELi128ELi8ELi8EEvPfS0_S0_iii --------------------------
	.section	.text._Z8sgemm_v4ILi128ELi8ELi128ELi8ELi8EEvPfS0_S0_iii,"ax",@progbits
	.align	128
        .global         _Z8sgemm_v4ILi128ELi8ELi128ELi8ELi8EEvPfS0_S0_iii
        .type           _Z8sgemm_v4ILi128ELi8ELi128ELi8ELi8EEvPfS0_S0_iii,@function
        .size           _Z8sgemm_v4ILi128ELi8ELi128ELi8ELi8EEvPfS0_S0_iii,(.L_x_11 - _Z8sgemm_v4ILi128ELi8ELi128ELi8ELi8EEvPfS0_S0_iii)
        .other          _Z8sgemm_v4ILi128ELi8ELi128ELi8ELi8EEvPfS0_S0_iii,@"STO_CUDA_ENTRY STV_DEFAULT"
_Z8sgemm_v4ILi128ELi8ELi128ELi8ELi8EEvPfS0_S0_iii:
.text._Z8sgemm_v4ILi128ELi8ELi128ELi8ELi8EEvPfS0_S0_iii:
[----:B------:R-:W-:Y:S01]  /*0000*/  LDC R1, c[0x0][0x37c] ;  /* 0x0000df00ff017b82 */ /* 0x000fe20000000800 */
[----:B------:R-:W0:Y:S01]  /*0010*/  LDCU UR4, c[0x0][0x39c] ;  /* 0x00007380ff0477ac */ /* 0x000e220008000800 */
[----:B------:R-:W-:Y:S01]  /*0020*/  IMAD.MOV.U32 R0, RZ, RZ, RZ ;  /* 0x000000ffff007224 */ /* 0x000fe200078e00ff */
[----:B------:R-:W-:Y:S02]  /*0030*/  CS2R R2, SRZ ;  /* 0x0000000000027805 */ /* 0x000fe4000001ff00 */
[----:B------:R-:W-:Y:S02]  /*0040*/  CS2R R4, SRZ ;  /* 0x0000000000047805 */ /* 0x000fe4000001ff00 */
[----:B------:R-:W-:Y:S02]  /*0050*/  CS2R R6, SRZ ;  /* 0x0000000000067805 */ /* 0x000fe4000001ff00 */
[----:B------:R-:W-:Y:S02]  /*0060*/  CS2R R8, SRZ ;  /* 0x0000000000087805 */ /* 0x000fe4000001ff00 */
[----:B------:R-:W-:-:S02]  /*0070*/  CS2R R10, SRZ ;  /* 0x00000000000a7805 */ /* 0x000fc4000001ff00 */
[----:B------:R-:W-:Y:S02]  /*0080*/  CS2R R12, SRZ ;  /* 0x00000000000c7805 */ /* 0x000fe4000001ff00 */
        /* <DEDUP_REMOVED lines=9> */
[----:B------:R-:W-:Y:S01]  /*0120*/  CS2R R40, SRZ ;  /* 0x0000000000287805 */ /* 0x000fe2000001ff00 */
[----:B0-----:R-:W-:Y:S01]  /*0130*/  UISETP.GE.AND UP0, UPT, UR4, 0x1, UPT ;  /* 0x000000010400788c */ /* 0x001fe2000bf06270 */
        /* <DEDUP_REMOVED lines=12> */
[----:B------:R-:W-:Y:S01]  /*0200*/  IMAD.MOV.U32 R79, RZ, RZ, RZ ;  /* 0x000000ffff4f7224 */ /* 0x000fe200078e00ff */
[----:B------:R-:W-:-:S02]  /*0210*/  CS2R R56, SRZ ;  /* 0x0000000000387805 */ /* 0x000fc4000001ff00 */
[----:B------:R-:W-:Y:S02]  /*0220*/  CS2R R50, SRZ ;  /* 0x0000000000327805 */ /* 0x000fe4000001ff00 */
[----:B------:R-:W-:Y:S01]  /*0230*/  CS2R R48, SRZ ;  /* 0x0000000000307805 */ /* 0x000fe2000001ff00 */
[----:B------:R-:W0:Y:S01]  /*0240*/  LDCU.64 UR8, c[0x0][0x358] ;  /* 0x00006b00ff0877ac */ /* 0x000e220008000a00 */
[----:B------:R-:W-:Y:S05]  /*0250*/  BRA.U !UP0, `(.L_x_1) ;  /* 0x0000000908347547 */ /* 0x000fea000b800000 */
[----:B------:R-:W1:Y:S01]  /*0260*/  S2R R52, SR_TID.X ;  /* 0x0000000000347919 */ /* 0x000e620000002100 */
[----:B------:R-:W2:Y:S01]  /*0270*/  S2UR UR5, SR_CgaCtaId ;  /* 0x00000000000579c3 */ /* 0x000ea20000008800 */
[----:B------:R-:W-:Y:S01]  /*0280*/  UMOV UR4, 0x400 ;  /* 0x0000040000047882 */ /* 0x000fe20000000000 */
[----:B------:R-:W-:Y:S01]  /*0290*/  IMAD.MOV.U32 R54, RZ, RZ, RZ ;  /* 0x000000ffff367224 */ /* 0x000fe200078e00ff */
[----:B------:R-:W3:Y:S01]  /*02a0*/  S2R R53, SR_TID.Y ;  /* 0x0000000000357919 */ /* 0x000ee20000002200 */
[----:B------:R-:W-:Y:S01]  /*02b0*/  UIADD3 UR4, UPT, UPT, UR4, 0x1000, URZ ;  /* 0x0000100004047890 */ /* 0x000fe2000fffe0ff */
[----:B------:R-:W-:-:S03]  /*02c0*/  IMAD.MOV.U32 R0, RZ, RZ, RZ ;  /* 0x000000ffff007224 */ /* 0x000fc600078e00ff */
[----:B--2---:R-:W-:-:S06]  /*02d0*/  ULEA UR4, UR5, UR4, 0x18 ;  /* 0x0000000405047291 */ /* 0x004fcc000f8ec0ff */
[----:B-1----:R-:W-:-:S05]  /*02e0*/  LEA R55, R52, UR4, 0x5 ;  /* 0x0000000434377c11 */ /* 0x002fca000f8e28ff */
[----:B---3--:R-:W-:-:S07]  /*02f0*/  VIADD R55, R55, 0x10 ;  /* 0x0000001037377836 */ /* 0x008fce0000000000 */
.L_x_3:
[----:B------:R-:W1:Y:S01]  /*0300*/  LDCU UR6, c[0x0][0x360] ;  /* 0x00006c00ff0677ac */ /* 0x000e620008000800 */
[----:B------:R-:W2:Y:S01]  /*0310*/  S2UR UR5, SR_CTAID.Y ;  /* 0x00000000000579c3 */ /* 0x000ea20000002600 */
[----:B------:R-:W3:Y:S01]  /*0320*/  S2R R29, SR_CTAID.X ;  /* 0x00000000001d7919 */ /* 0x000ee20000002500 */
[----:B------:R-:W2:Y:S01]  /*0330*/  LDCU UR7, c[0x0][0x39c] ;  /* 0x00007380ff0777ac */ /* 0x000ea20008000800 */
[----:B------:R-:W4:Y:S01]  /*0340*/  LDCU UR10, c[0x0][0x3a0] ;  /* 0x00007400ff0a77ac */ /* 0x000f220008000800 */
[----:B------:R-:W5:Y:S01]  /*0350*/  LDCU.128 UR12, c[0x0][0x380] ;  /* 0x00007000ff0c77ac */ /* 0x000f620008000c00 */
[----:B-1----:R-:W-:-:S04]  /*0360*/  IMAD R78, R53, UR6, R52 ;  /* 0x00000006354e7c24 */ /* 0x002fc8000f8e0234 */
[----:B------:R-:W-:Y:S01]  /*0370*/  IMAD.SHL.U32 R24, R78, 0x4, RZ ;  /* 0x000000044e187824 */ /* 0x000fe200078e00ff */
[--C-:B------:R-:W-:Y:S02]  /*0380*/  SHF.R.U32.HI R77, RZ, 0x5, R78.reuse ;  /* 0x00000005ff4d7819 */ /* 0x100fe4000001164e */
[----:B------:R-:W-:Y:S01]  /*0390*/  SHF.R.U32.HI R76, RZ, 0x1, R78 ;  /* 0x00000001ff4c7819 */ /* 0x000fe2000001164e */
[----:B--2---:R-:W-:Y:S01]  /*03a0*/  UIMAD UR5, UR5, UR7, URZ ;  /* 0x00000007050572a4 */ /* 0x004fe2000f8e02ff */
[C---:B------:R-:W-:Y:S02]  /*03b0*/  LOP3.LUT R25, R24.reuse, 0x4, RZ, 0xc0, !PT ;  /* 0x0000000418197812 */ /* 0x040fe400078ec0ff */
[----:B------:R-:W-:Y:S01]  /*03c0*/  LOP3.LUT R27, R24, 0x7c, RZ, 0xc0, !PT ;  /* 0x0000007c181b7812 */ /* 0x000fe200078ec0ff */
[----:B------:R-:W-:Y:S01]  /*03d0*/  IMAD R24, R54, 0x8, R77 ;  /* 0x0000000836187824 */ /* 0x000fe200078e024d */
[----:B------:R-:W-:Y:S01]  /*03e0*/  USHF.L.U32 UR5, UR5, 0x7, URZ ;  /* 0x0000000705057899 */ /* 0x000fe200080006ff */
[----:B------:R-:W-:-:S02]  /*03f0*/  IMAD R25, R76, UR7, R25 ;  /* 0x000000074c197c24 */ /* 0x000fc4000f8e0219 */
[----:B----4-:R-:W-:Y:S01]  /*0400*/  IMAD R24, R24, UR10, R27 ;  /* 0x0000000a18187c24 */ /* 0x010fe2000f8e021b */
[----:B------:R-:W-:Y:S01]  /*0410*/  USHF.R.S32.HI UR6, URZ, 0x1f, UR5 ;  /* 0x0000001fff067899 */ /* 0x000fe20008011405 */
[----:B------:R-:W-:-:S03]  /*0420*/  IMAD R25, R54, 0x8, R25 ;  /* 0x0000000836197824 */ /* 0x000fc600078e0219 */
[----:B---3--:R-:W-:Y:S02]  /*0430*/  LEA R29, P1, R29, R24, 0x7 ;  /* 0x000000181d1d7211 */ /* 0x008fe400078238ff */
[----:B------:R-:W-:Y:S02]  /*0440*/  IADD3 R27, P0, PT, R25, UR5, RZ ;  /* 0x00000005191b7c10 */ /* 0x000fe4000ff1e0ff */
[----:B------:R-:W-:Y:S02]  /*0450*/  LEA.HI.X.SX32 R26, R24, RZ, 0x1, P1 ;  /* 0x000000ff181a7211 */ /* 0x000fe400008f0eff */
[----:B-----5:R-:W-:Y:S02]  /*0460*/  LEA R24, P1, R27, UR12, 0x2 ;  /* 0x0000000c1b187c11 */ /* 0x020fe4000f8210ff */
[----:B------:R-:W-:Y:S02]  /*0470*/  LEA.HI.X.SX32 R30, R25, UR6, 0x1, P0 ;  /* 0x00000006191e7c11 */ /* 0x000fe400080f0eff */
[----:B------:R-:W-:-:S02]  /*0480*/  LEA R28, P2, R29, UR14, 0x2 ;  /* 0x0000000e1d1c7c11 */ /* 0x000fc4000f8410ff */
[----:B------:R-:W-:Y:S02]  /*0490*/  LEA.HI.X R25, R27, UR13, R30, 0x2, P1 ;  /* 0x0000000d1b197c11 */ /* 0x000fe400088f141e */
[----:B------:R-:W-:-:S04]  /*04a0*/  LEA.HI.X R29, R29, UR15, R26, 0x2, P2 ;  /* 0x0000000f1d1d7c11 */ /* 0x000fc800090f141a */
[----:B0-----:R-:W2:Y:S04]  /*04b0*/  LDG.E.128.CONSTANT R24, desc[UR8][R24.64] ;  /* 0x0000000818187981 */ /* 0x001ea8000c1e9d00 */
[----:B------:R-:W3:Y:S01]  /*04c0*/  LDG.E.128.CONSTANT R28, desc[UR8][R28.64] ;  /* 0x000000081c1c7981 */ /* 0x000ee2000c1e9d00 */
[----:B------:R-:W0:Y:S01]  /*04d0*/  S2UR UR6, SR_CgaCtaId ;  /* 0x00000000000679c3 */ /* 0x000e220000008800 */
[----:B------:R-:W-:Y:S01]  /*04e0*/  UMOV UR5, 0x400 ;  /* 0x0000040000057882 */ /* 0x000fe20000000000 */
[----:B------:R-:W-:Y:S01]  /*04f0*/  IMAD.SHL.U32 R78, R78, 0x10, RZ ;  /* 0x000000104e4e7824 */ /* 0x000fe200078e00ff */
[----:B------:R-:W-:-:S04]  /*0500*/  LEA R77, R77, UR4, 0x9 ;  /* 0x000000044d4d7c11 */ /* 0x000fc8000f8e48ff */
[C---:B------:R-:W-:Y:S02]  /*0510*/  LOP3.LUT R81, R78.reuse, 0x10, RZ, 0xc0, !PT ;  /* 0x000000104e517812 */ /* 0x040fe400078ec0ff */
[----:B------:R-:W-:-:S05]  /*0520*/  LOP3.LUT R78, R78, 0x1f0, RZ, 0xc0, !PT ;  /* 0x000001f04e4e7812 */ /* 0x000fca00078ec0ff */
[----:B------:R-:W-:Y:S02]  /*0530*/  IMAD.IADD R77, R77, 0x1, R78 ;  /* 0x000000014d4d7824 */ /* 0x000fe400078e024e */
[----:B------:R-:W-:Y:S01]  /*0540*/  IMAD.MOV.U32 R78, RZ, RZ, R55 ;  /* 0x000000ffff4e7224 */ /* 0x000fe200078e0037 */
[----:B0-----:R-:W-:-:S06]  /*0550*/  ULEA UR5, UR6, UR5, 0x18 ;  /* 0x0000000506057291 */ /* 0x001fcc000f8ec0ff */
[----:B------:R-:W-:-:S05]  /*0560*/  LEA R76, R76, UR5, 0x5 ;  /* 0x000000054c4c7c11 */ /* 0x000fca000f8e28ff */
[----:B------:R-:W-:Y:S01]  /*0570*/  IMAD.IADD R81, R76, 0x1, R81 ;  /* 0x000000014c517824 */ /* 0x000fe200078e0251 */
[----:B------:R-:W-:Y:S01]  /*0580*/  LEA R76, R53, UR5, 0x8 ;  /* 0x00000005354c7c11 */ /* 0x000fe2000f8e40ff */
[----:B------:R-:W-:-:S04]  /*0590*/  UMOV UR5, 0x10 ;  /* 0x0000001000057882 */ /* 0x000fc80000000000 */
[----:B------:R-:W-:Y:S01]  /*05a0*/  VIADD R76, R76, 0x80 ;  /* 0x000000804c4c7836 */ /* 0x000fe20000000000 */
[----:B--2---:R0:W-:Y:S04]  /*05b0*/  STS.128 [R81], R24 ;  /* 0x0000001851007388 */ /* 0x0041e80000000c00 */
[----:B---3--:R0:W-:Y:S01]  /*05c0*/  STS.128 [R77], R28 ;  /* 0x0000001c4d007388 */ /* 0x0081e20000000c00 */
[----:B------:R-:W-:Y:S06]  /*05d0*/  BAR.SYNC.DEFER_BLOCKING 0x0 ;  /* 0x0000000000007b1d */ /* 0x000fec0000010000 */
.L_x_2:
[----:B0-----:R-:W-:Y:S01]  /*05e0*/  LDS.128 R24, [R78+-0x10] ;  /* 0xfffff0004e187984 */ /* 0x001fe20000000c00 */
[----:B------:R-:W-:-:S03]  /*05f0*/  UIADD3 UR5, UPT, UPT, UR5, 0x200, URZ ;  /* 0x0000020005057890 */ /* 0x000fc6000fffe0ff */
[----:B------:R0:W-:Y:S01]  /*0600*/  LDS.128 R28, [R78] ;  /* 0x000000004e1c7984 */ /* 0x0001e20000000c00 */
[----:B------:R-:W-:-:S03]  /*0610*/  UISETP.NE.AND UP0, UPT, UR5, 0x1010, UPT ;  /* 0x000010100500788c */ /* 0x000fc6000bf05270 */
[----:B------:R-:W1:Y:S04]  /*0620*/  LDS R77, [R76+-0x60] ;  /* 0xffffa0004c4d7984 */ /* 0x000e680000000800 */
[----:B------:R-:W2:Y:S01]  /*0630*/  LDS R80, [R76+-0x80] ;  /* 0xffff80004c507984 */ /* 0x000ea20000000800 */
[----:B0-----:R-:W-:-:S03]  /*0640*/  VIADD R78, R78, 0x200 ;  /* 0x000002004e4e7836 */ /* 0x001fc60000000000 */
[----:B------:R-:W0:Y:S04]  /*0650*/  LDS R81, [R76+-0x40] ;  /* 0xffffc0004c517984 */ /* 0x000e280000000800 */
[----:B------:R-:W3:Y:S04]  /*0660*/  LDS R83, [R76+-0x20] ;  /* 0xffffe0004c537984 */ /* 0x000ee80000000800 */
[----:B------:R-:W4:Y:S04]  /*0670*/  LDS R85, [R76] ;  /* 0x000000004c557984 */ /* 0x000f280000000800 */
[----:B------:R-:W5:Y:S04]  /*0680*/  LDS R87, [R76+0x20] ;  /* 0x000020004c577984 */ /* 0x000f680000000800 */
[----:B------:R-:W5:Y:S01]  /*0690*/  LDS R89, [R76+0x40] ;  /* 0x000040004c597984 */ /* 0x000f620000000800 */
[----:B-1----:R-:W-:Y:S01]  /*06a0*/  FFMA R75, R24, R77, R75 ;  /* 0x0000004d184b7223 */ /* 0x002fe2000000004b */
[C---:B------:R-:W-:Y:S01]  /*06b0*/  FFMA R72, R77.reuse, R25, R72 ;  /* 0x000000194d487223 */ /* 0x040fe20000000048 */
[C---:B------:R-:W-:Y:S01]  /*06c0*/  FFMA R73, R77.reuse, R26, R73 ;  /* 0x0000001a4d497223 */ /* 0x040fe20000000049 */
[C---:B------:R-:W-:Y:S01]  /*06d0*/  FFMA R70, R77.reuse, R27, R70 ;  /* 0x0000001b4d467223 */ /* 0x040fe20000000046 */
[----:B------:R-:W-:Y:S01]  /*06e0*/  FFMA R71, R28, R77, R71 ;  /* 0x0000004d1c477223 */ /* 0x000fe20000000047 */
[C---:B------:R-:W-:Y:S01]  /*06f0*/  FFMA R68, R77.reuse, R29, R68 ;  /* 0x0000001d4d447223 */ /* 0x040fe20000000044 */
[C---:B------:R-:W-:Y:S01]  /*0700*/  FFMA R69, R77.reuse, R30, R69 ;  /* 0x0000001e4d457223 */ /* 0x040fe20000000045 */
[----:B------:R-:W-:Y:S01]  /*0710*/  FFMA R66, R77, R31, R66 ;  /* 0x0000001f4d427223 */ /* 0x000fe20000000042 */
[C---:B--2---:R-:W-:Y:S01]  /*0720*/  FFMA R49, R80.reuse, R24, R49 ;  /* 0x0000001850317223 */ /* 0x044fe20000000031 */
[----:B------:R-:W1:Y:S01]  /*0730*/  LDS R77, [R76+0x60] ;  /* 0x000060004c4d7984 */ /* 0x000e620000000800 */
[C---:B------:R-:W-:Y:S01]  /*0740*/  FFMA R48, R80.reuse, R25, R48 ;  /* 0x0000001950307223 */ /* 0x040fe20000000030 */
[C---:B------:R-:W-:Y:S01]  /*0750*/  FFMA R51, R80.reuse, R26, R51 ;  /* 0x0000001a50337223 */ /* 0x040fe20000000033 */
[C---:B------:R-:W-:Y:S01]  /*0760*/  FFMA R50, R80.reuse, R27, R50 ;  /* 0x0000001b50327223 */ /* 0x040fe20000000032 */
[C---:B------:R-:W-:Y:S01]  /*0770*/  FFMA R57, R80.reuse, R28, R57 ;  /* 0x0000001c50397223 */ /* 0x040fe20000000039 */
[C---:B------:R-:W-:Y:S01]  /*0780*/  FFMA R56, R80.reuse, R29, R56 ;  /* 0x0000001d50387223 */ /* 0x040fe20000000038 */
[C---:B------:R-:W-:Y:S01]  /*0790*/  FFMA R79, R80.reuse, R30, R79 ;  /* 0x0000001e504f7223 */ /* 0x040fe2000000004f */
[----:B------:R-:W-:Y:S01]  /*07a0*/  FFMA R74, R80, R31, R74 ;  /* 0x0000001f504a7223 */ /* 0x000fe2000000004a */
[----:B0-----:R-:W-:Y:S01]  /*07b0*/  FFMA R67, R24, R81, R67 ;  /* 0x0000005118437223 */ /* 0x001fe20000000043 */
[C---:B------:R-:W-:Y:S01]  /*07c0*/  FFMA R64, R81.reuse, R25, R64 ;  /* 0x0000001951407223 */ /* 0x040fe20000000040 */
[C---:B------:R-:W-:Y:S01]  /*07d0*/  FFMA R65, R81.reuse, R26, R65 ;  /* 0x0000001a51417223 */ /* 0x040fe20000000041 */
[C---:B------:R-:W-:Y:S01]  /*07e0*/  FFMA R62, R81.reuse, R27, R62 ;  /* 0x0000001b513e7223 */ /* 0x040fe2000000003e */
[----:B------:R-:W-:Y:S01]  /*07f0*/  FFMA R63, R28, R81, R63 ;  /* 0x000000511c3f7223 */ /* 0x000fe2000000003f */
[C---:B------:R-:W-:Y:S01]  /*0800*/  FFMA R60, R81.reuse, R29, R60 ;  /* 0x0000001d513c7223 */ /* 0x040fe2000000003c */
[C---:B------:R-:W-:Y:S01]  /*0810*/  FFMA R61, R81.reuse, R30, R61 ;  /* 0x0000001e513d7223 */ /* 0x040fe2000000003d */
[----:B------:R-:W-:Y:S01]  /*0820*/  FFMA R58, R81, R31, R58 ;  /* 0x0000001f513a7223 */ /* 0x000fe2000000003a */
[----:B---3--:R-:W-:Y:S01]  /*0830*/  FFMA R59, R24, R83, R59 ;  /* 0x00000053183b7223 */ /* 0x008fe2000000003b */
[C---:B------:R-:W-:Y:S01]  /*0840*/  FFMA R46, R83.reuse, R25, R46 ;  /* 0x00000019532e7223 */ /* 0x040fe2000000002e */
[C---:B------:R-:W-:Y:S01]  /*0850*/  FFMA R47, R83.reuse, R26, R47 ;  /* 0x0000001a532f7223 */ /* 0x040fe2000000002f */
[C---:B------:R-:W-:Y:S01]  /*0860*/  FFMA R44, R83.reuse, R27, R44 ;  /* 0x0000001b532c7223 */ /* 0x040fe2000000002c */
[----:B------:R-:W-:Y:S01]  /*0870*/  FFMA R45, R28, R83, R45 ;  /* 0x000000531c2d7223 */ /* 0x000fe2000000002d */
[C---:B------:R-:W-:Y:S01]  /*0880*/  FFMA R42, R83.reuse, R29, R42 ;  /* 0x0000001d532a7223 */ /* 0x040fe2000000002a */
[C---:B------:R-:W-:Y:S01]  /*0890*/  FFMA R43, R83.reuse, R30, R43 ;  /* 0x0000001e532b7223 */ /* 0x040fe2000000002b */
[----:B------:R-:W-:Y:S01]  /*08a0*/  FFMA R40, R83, R31, R40 ;  /* 0x0000001f53287223 */ /* 0x000fe20000000028 */
[----:B----4-:R-:W-:Y:S01]  /*08b0*/  FFMA R41, R24, R85, R41 ;  /* 0x0000005518297223 */ /* 0x010fe20000000029 */
[C---:B------:R-:W-:Y:S01]  /*08c0*/  FFMA R38, R85.reuse, R25, R38 ;  /* 0x0000001955267223 */ /* 0x040fe20000000026 */
[C---:B------:R-:W-:Y:S01]  /*08d0*/  FFMA R39, R85.reuse, R26, R39 ;  /* 0x0000001a55277223 */ /* 0x040fe20000000027 */
[C---:B------:R-:W-:Y:S01]  /*08e0*/  FFMA R36, R85.reuse, R27, R36 ;  /* 0x0000001b55247223 */ /* 0x040fe20000000024 */
[----:B------:R-:W-:Y:S01]  /*08f0*/  FFMA R37, R28, R85, R37 ;  /* 0x000000551c257223 */ /* 0x000fe20000000025 */
[C---:B------:R-:W-:Y:S01]  /*0900*/  FFMA R34, R85.reuse, R29, R34 ;  /* 0x0000001d55227223 */ /* 0x040fe20000000022 */
[C---:B------:R-:W-:Y:S01]  /*0910*/  FFMA R35, R85.reuse, R30, R35 ;  /* 0x0000001e55237223 */ /* 0x040fe20000000023 */
[----:B------:R-:W-:Y:S01]  /*0920*/  FFMA R32, R85, R31, R32 ;  /* 0x0000001f55207223 */ /* 0x000fe20000000020 */
[----:B-----5:R-:W-:Y:S01]  /*0930*/  FFMA R33, R24, R87, R33 ;  /* 0x0000005718217223 */ /* 0x020fe20000000021 */
[C---:B------:R-:W-:Y:S01]  /*0940*/  FFMA R22, R87.reuse, R25, R22 ;  /* 0x0000001957167223 */ /* 0x040fe20000000016 */
[C---:B------:R-:W-:Y:S01]  /*0950*/  FFMA R23, R87.reuse, R26, R23 ;  /* 0x0000001a57177223 */ /* 0x040fe20000000017 */
[C---:B------:R-:W-:Y:S01]  /*0960*/  FFMA R20, R87.reuse, R27, R20 ;  /* 0x0000001b57147223 */ /* 0x040fe20000000014 */
[----:B------:R-:W-:Y:S01]  /*0970*/  FFMA R21, R28, R87, R21 ;  /* 0x000000571c157223 */ /* 0x000fe20000000015 */
[C---:B------:R-:W-:Y:S01]  /*0980*/  FFMA R18, R87.reuse, R29, R18 ;  /* 0x0000001d57127223 */ /* 0x040fe20000000012 */
[C---:B------:R-:W-:Y:S01]  /*0990*/  FFMA R19, R87.reuse, R30, R19 ;  /* 0x0000001e57137223 */ /* 0x040fe20000000013 */
[----:B------:R-:W-:Y:S01]  /*09a0*/  FFMA R16, R87, R31, R16 ;  /* 0x0000001f57107223 */ /* 0x000fe20000000010 */
[----:B------:R-:W-:Y:S01]  /*09b0*/  FFMA R17, R24, R89, R17 ;  /* 0x0000005918117223 */ /* 0x000fe20000000011 */
[C---:B------:R-:W-:Y:S01]  /*09c0*/  FFMA R14, R89.reuse, R25, R14 ;  /* 0x00000019590e7223 */ /* 0x040fe2000000000e */
[C---:B------:R-:W-:Y:S01]  /*09d0*/  FFMA R15, R89.reuse, R26, R15 ;  /* 0x0000001a590f7223 */ /* 0x040fe2000000000f */
[C---:B------:R-:W-:Y:S01]  /*09e0*/  FFMA R12, R89.reuse, R27, R12 ;  /* 0x0000001b590c7223 */ /* 0x040fe2000000000c */
[----:B------:R-:W-:Y:S01]  /*09f0*/  FFMA R13, R28, R89, R13 ;  /* 0x000000591c0d7223 */ /* 0x000fe2000000000d */
[C---:B------:R-:W-:Y:S01]  /*0a00*/  FFMA R10, R89.reuse, R29, R10 ;  /* 0x0000001d590a7223 */ /* 0x040fe2000000000a */
[C---:B------:R-:W-:Y:S01]  /*0a10*/  FFMA R11, R89.reuse, R30, R11 ;  /* 0x0000001e590b7223 */ /* 0x040fe2000000000b */
[----:B------:R-:W-:Y:S01]  /*0a20*/  FFMA R8, R89, R31, R8 ;  /* 0x0000001f59087223 */ /* 0x000fe20000000008 */
        /* <DEDUP_REMOVED lines=8> */
[----:B------:R-:W-:Y:S01]  /*0ab0*/  VIADD R76, R76, 0x4 ;  /* 0x000000044c4c7836 */ /* 0x000fe20000000000 */
[----:B------:R-:W-:Y:S06]  /*0ac0*/  BRA.U UP0, `(.L_x_2) ;  /* 0xfffffff900c47547 */ /* 0x000fec000b83ffff */
[----:B------:R-:W-:Y:S01]  /*0ad0*/  UIADD3 UR5, UPT, UPT, UR7, 0x7, URZ ;  /* 0x0000000707057890 */ /* 0x000fe2000fffe0ff */
[----:B------:R-:W-:Y:S01]  /*0ae0*/  VIADD R54, R54, 0x1 ;  /* 0x0000000136367836 */ /* 0x000fe20000000000 */
[----:B------:R-:W-:Y:S02]  /*0af0*/  BAR.SYNC.DEFER_BLOCKING 0x0 ;  /* 0x0000000000007b1d */ /* 0x000fe40000010000 */
[----:B------:R-:W-:-:S06]  /*0b00*/  USHF.R.U32.HI UR5, URZ, 0x3, UR5 ;  /* 0x00000003ff057899 */ /* 0x000fcc0008011605 */
[----:B------:R-:W-:-:S13]  /*0b10*/  ISETP.NE.AND P0, PT, R54, UR5, PT ;  /* 0x0000000536007c0c */ /* 0x000fda000bf05270 */
[----:B------:R-:W-:Y:S05]  /*0b20*/  @P0 BRA `(.L_x_3) ;  /* 0xfffffff400f40947 */ /* 0x000fea000383ffff */
.L_x_1:
[----:B------:R-:W1:Y:S01]  /*0b30*/  S2R R76, SR_CTAID.X ;  /* 0x00000000004c7919 */ /* 0x000e620000002500 */
[----:B------:R-:W2:Y:S01]  /*0b40*/  LDCU UR5, c[0x0][0x3a0] ;  /* 0x00007400ff0577ac */ /* 0x000ea20008000800 */
[----:B------:R-:W1:Y:S01]  /*0b50*/  S2R R25, SR_TID.X ;  /* 0x0000000000197919 */ /* 0x000e620000002100 */
[----:B------:R-:W3:Y:S01]  /*0b60*/  LDCU UR4, c[0x0][0x398] ;  /* 0x00007300ff0477ac */ /* 0x000ee20008000800 */
[----:B------:R-:W4:Y:S01]  /*0b70*/  S2R R77, SR_TID.Y ;  /* 0x00000000004d7919 */ /* 0x000f220000002200 */
[----:B------:R-:W5:Y:S01]  /*0b80*/  LDCU.64 UR6, c[0x0][0x390] ;  /* 0x00007200ff0677ac */ /* 0x000f620008000a00 */
[----:B------:R-:W4:Y:S01]  /*0b90*/  S2R R24, SR_CTAID.Y ;  /* 0x0000000000187919 */ /* 0x000f220000002600 */
[----:B-1----:R-:W-:-:S04]  /*0ba0*/  IMAD R76, R76, 0x10, R25 ;  /* 0x000000104c4c7824 */ /* 0x002fc800078e0219 */
[----:B------:R-:W-:Y:S02]  /*0bb0*/  IMAD.SHL.U32 R76, R76, 0x8, RZ ;  /* 0x000000084c4c7824 */ /* 0x000fe400078e00ff */
[----:B----4-:R-:W-:-:S03]  /*0bc0*/  IMAD R77, R24, 0x10, R77 ;  /* 0x00000010184d7824 */ /* 0x010fc600078e024d */
[C---:B--2---:R-:W-:Y:S01]  /*0bd0*/  ISETP.GE.AND P1, PT, R76.reuse, UR5, PT ;  /* 0x000000054c007c0c */ /* 0x044fe2000bf26270 */
[C---:B------:R-:W-:Y:S02]  /*0be0*/  VIADD R26, R76.reuse, 0x1 ;  /* 0x000000014c1a7836 */ /* 0x040fe40000000000 */
[----:B------:R-:W-:Y:S02]  /*0bf0*/  IMAD.SHL.U32 R77, R77, 0x8, RZ ;  /* 0x000000084d4d7824 */ /* 0x000fe400078e00ff */
[----:B------:R-:W-:Y:S01]  /*0c00*/  VIADD R28, R76, 0x2 ;  /* 0x000000024c1c7836 */ /* 0x000fe20000000000 */
[----:B------:R-:W-:Y:S01]  /*0c10*/  ISETP.GE.AND P3, PT, R26, UR5, PT ;  /* 0x000000051a007c0c */ /* 0x000fe2000bf66270 */
[C---:B------:R-:W-:Y:S01]  /*0c20*/  IMAD R91, R77.reuse, UR5, RZ ;  /* 0x000000054d5b7c24 */ /* 0x040fe2000f8e02ff */
[C---:B---3--:R-:W-:Y:S01]  /*0c30*/  ISETP.LT.AND P1, PT, R77.reuse, UR4, !P1 ;  /* 0x000000044d007c0c */ /* 0x048fe2000cf21270 */
[----:B------:R-:W-:Y:S01]  /*0c40*/  VIADD R80, R77, 0x1 ;  /* 0x000000014d507836 */ /* 0x000fe20000000000 */
[----:B------:R-:W-:Y:S01]  /*0c50*/  ISETP.GE.AND P0, PT, R28, UR5, PT ;  /* 0x000000051c007c0c */ /* 0x000fe2000bf06270 */
[C---:B------:R-:W-:Y:S01]  /*0c60*/  VIADD R28, R76.reuse, 0x3 ;  /* 0x000000034c1c7836 */ /* 0x040fe20000000000 */
[----:B------:R-:W-:-:S02]  /*0c70*/  IADD3 R26, P2, PT, R76, R91, RZ ;  /* 0x0000005b4c1a7210 */ /* 0x000fc40007f5e0ff */
[----:B------:R-:W-:Y:S02]  /*0c80*/  P2R R78, PR, RZ, 0x8 ;  /* 0x00000008ff4e7803 */ /* 0x000fe40000000000 */
[----:B------:R-:W-:Y:S02]  /*0c90*/  ISETP.GE.OR P3, PT, R77, UR4, P3 ;  /* 0x000000044d007c0c */ /* 0x000fe40009f66670 */
[----:B-----5:R-:W-:Y:S02]  /*0ca0*/  LEA R54, P4, R26, UR6, 0x2 ;  /* 0x000000061a367c11 */ /* 0x020fe4000f8810ff */
[----:B------:R-:W-:Y:S01]  /*0cb0*/  ISETP.GE.AND P5, PT, R28, UR5, PT ;  /* 0x000000051c007c0c */ /* 0x000fe2000bfa6270 */
[----:B------:R-:W1:Y:S01]  /*0cc0*/  @P1 LDC.64 R24, c[0x0][0x390] ;  /* 0x0000e400ff181b82 */ /* 0x000e620000000a00 */
[----:B------:R-:W-:-:S04]  /*0cd0*/  @P1 IMAD.IADD R27, R76, 0x1, R91 ;  /* 0x000000014c1b1824 */ /* 0x000fc800078e025b */
[----:B-1----:R-:W-:Y:S01]  /*0ce0*/  @P1 IMAD.WIDE R24, R27, 0x4, R24 ;  /* 0x000000041b181825 */ /* 0x002fe200078e0218 */
[----:B------:R-:W-:Y:S02]  /*0cf0*/  LEA.HI.X.SX32 R27, R91, RZ, 0x1, P2 ;  /* 0x000000ff5b1b7211 */ /* 0x000fe400010f0eff */
[----:B------:R-:W-:Y:S01]  /*0d00*/  ISETP.GE.OR P2, PT, R77, UR4, P0 ;  /* 0x000000044d007c0c */ /* 0x000fe20008746670 */
[----:B------:R-:W-:Y:S01]  /*0d10*/  VIADD R91, R91, UR5 ;  /* 0x000000055b5b7c36 */ /* 0x000fe20008000000 */
[----:B0-----:R0:W-:Y:S01]  /*0d20*/  @P1 STG.E desc[UR8][R24.64], R49 ;  /* 0x0000003118001986 */ /* 0x0011e2000c101908 */
[----:B------:R-:W-:Y:S01]  /*0d30*/  LEA.HI.X R55, R26, UR7, R27, 0x2, P4 ;  /* 0x000000071a377c11 */ /* 0x000fe2000a0f141b */
[C---:B------:R-:W-:Y:S01]  /*0d40*/  VIADD R26, R76.reuse, 0x4 ;  /* 0x000000044c1a7836 */ /* 0x040fe20000000000 */
[----:B------:R-:W-:Y:S01]  /*0d50*/  ISETP.GE.OR P1, PT, R77, UR4, P5 ;  /* 0x000000044d007c0c */ /* 0x000fe2000af26670 */
[----:B------:R-:W-:Y:S02]  /*0d60*/  VIADD R27, R76, 0x5 ;  /* 0x000000054c1b7836 */ /* 0x000fe40000000000 */
[----:B------:R-:W-:Y:S01]  /*0d70*/  @!P3 STG.E desc[UR8][R54.64+0x4], R48 ;  /* 0x000004303600b986 */ /* 0x000fe2000c101908 */
[----:B------:R-:W-:Y:S01]  /*0d80*/  ISETP.GE.AND P4, PT, R26, UR5, PT ;  /* 0x000000051a007c0c */ /* 0x000fe2000bf86270 */
[----:B------:R-:W-:Y:S01]  /*0d90*/  VIADD R89, R91, UR5 ;  /* 0x000000055b597c36 */ /* 0x000fe20008000000 */
[----:B------:R-:W-:-:S02]  /*0da0*/  ISETP.GE.AND P3, PT, R27, UR5, PT ;  /* 0x000000051b007c0c */ /* 0x000fc4000bf66270 */
[----:B------:R-:W-:Y:S01]  /*0db0*/  @!P2 STG.E desc[UR8][R54.64+0x8], R51 ;  /* 0x000008333600a986 */ /* 0x000fe2000c101908 */
[----:B------:R-:W-:Y:S01]  /*0dc0*/  ISETP.GE.OR P2, PT, R77, UR4, P4 ;  /* 0x000000044d007c0c */ /* 0x000fe2000a746670 */
[----:B0-----:R-:W-:Y:S02]  /*0dd0*/  VIADD R24, R76, 0x6 ;  /* 0x000000064c187836 */ /* 0x001fe40000000000 */
[----:B------:R-:W-:Y:S01]  /*0de0*/  VIADD R87, R89, UR5 ;  /* 0x0000000559577c36 */ /* 0x000fe20008000000 */
[----:B------:R-:W-:Y:S01]  /*0df0*/  @!P1 STG.E desc[UR8][R54.64+0xc], R50 ;  /* 0x00000c3236009986 */ /* 0x000fe2000c101908 */
[----:B------:R-:W-:Y:S02]  /*0e00*/  ISETP.GE.OR P1, PT, R77, UR4, P3 ;  /* 0x000000044d007c0c */ /* 0x000fe40009f26670 */
[----:B------:R-:W-:-:S04]  /*0e10*/  VIADD R85, R87, UR5 ;  /* 0x0000000557557c36 */ /* 0x000fc80008000000 */
[----:B------:R-:W-:Y:S02]  /*0e20*/  VIADD R83, R85, UR5 ;  /* 0x0000000555537c36 */ /* 0x000fe40008000000 */
[----:B------:R0:W-:Y:S01]  /*0e30*/  @!P2 STG.E desc[UR8][R54.64+0x10], R57 ;  /* 0x000010393600a986 */ /* 0x0001e2000c101908 */
[----:B------:R-:W-:Y:S01]  /*0e40*/  ISETP.GE.AND P2, PT, R24, UR5, PT ;  /* 0x0000000518007c0c */ /* 0x000fe2000bf46270 */
[----:B------:R-:W-:-:S03]  /*0e50*/  VIADD R81, R83, UR5 ;  /* 0x0000000553517c36 */ /* 0x000fc60008000000 */
[----:B------:R-:W-:Y:S01]  /*0e60*/  @!P1 STG.E desc[UR8][R54.64+0x14], R56 ;  /* 0x0000143836009986 */ /* 0x000fe2000c101908 */
[----:B------:R-:W-:Y:S01]  /*0e70*/  ISETP.GE.OR P1, PT, R77, UR4, P2 ;  /* 0x000000044d007c0c */ /* 0x000fe20009726670 */
[----:B0-----:R-:W-:-:S12]  /*0e80*/  VIADD R57, R76, 0x7 ;  /* 0x000000074c397836 */ /* 0x001fd80000000000 */
[----:B------:R0:W-:Y:S01]  /*0e90*/  @!P1 STG.E desc[UR8][R54.64+0x18], R79 ;  /* 0x0000184f36009986 */ /* 0x0001e2000c101908 */
[----:B------:R-:W-:-:S04]  /*0ea0*/  IADD3 R24, P1, PT, R76, R91, RZ ;  /* 0x0000005b4c187210 */ /* 0x000fc80007f3e0ff */
[----:B------:R-:W-:Y:S02]  /*0eb0*/  LEA.HI.X.SX32 R25, R91, RZ, 0x1, P1 ;  /* 0x000000ff5b197211 */ /* 0x000fe400008f0eff */
[----:B------:R-:W-:-:S04]  /*0ec0*/  LEA R52, P1, R24, UR6, 0x2 ;  /* 0x0000000618347c11 */ /* 0x000fc8000f8210ff */
[----:B------:R-:W-:Y:S01]  /*0ed0*/  LEA.HI.X R53, R24, UR7, R25, 0x2, P1 ;  /* 0x0000000718357c11 */ /* 0x000fe200088f1419 */
[----:B0-----:R-:W-:Y:S01]  /*0ee0*/  VIADD R79, R81, UR5 ;  /* 0x00000005514f7c36 */ /* 0x001fe20008000000 */
[----:B------:R-:W-:-:S04]  /*0ef0*/  IADD3 R24, P1, PT, R76, R89, RZ ;  /* 0x000000594c187210 */ /* 0x000fc80007f3e0ff */
[----:B------:R-:W-:Y:S02]  /*0f00*/  LEA.HI.X.SX32 R25, R89, RZ, 0x1, P1 ;  /* 0x000000ff59197211 */ /* 0x000fe400008f0eff */
[----:B------:R-:W-:-:S04]  /*0f10*/  LEA R50, P1, R24, UR6, 0x2 ;  /* 0x0000000618327c11 */ /* 0x000fc8000f8210ff */
[----:B------:R-:W-:Y:S02]  /*0f20*/  LEA.HI.X R51, R24, UR7, R25, 0x2, P1 ;  /* 0x0000000718337c11 */ /* 0x000fe400088f1419 */
        /* <DEDUP_REMOVED lines=20> */
[----:B------:R-:W-:-:S04]  /*1070*/  ISETP.GE.AND P1, PT, R57, UR5, PT ;  /* 0x0000000539007c0c */ /* 0x000fc8000bf26270 */
[----:B------:R-:W-:-:S13]  /*1080*/  ISETP.GE.OR P6, PT, R77, UR4, P1 ;  /* 0x000000044d007c0c */ /* 0x000fda0008fc6670 */
[----:B------:R0:W-:Y:S01]  /*1090*/  @!P6 STG.E desc[UR8][R54.64+0x1c], R74 ;  /* 0x00001c4a3600e986 */ /* 0x0001e2000c101908 */
[----:B------:R-:W-:-:S04]  /*10a0*/  ISETP.GE.AND P6, PT, R76, UR5, PT ;  /* 0x000000054c007c0c */ /* 0x000fc8000bfc6270 */
[----:B0-----:R-:W-:Y:S02]  /*10b0*/  P2R R74, PR, RZ, 0x40 ;  /* 0x00000040ff4a7803 */ /* 0x001fe40000000000 */
[----:B------:R-:W-:-:S13]  /*10c0*/  ISETP.GE.OR P6, PT, R80, UR4, P6 ;  /* 0x0000000450007c0c */ /* 0x000fda000b7c6670 */
[----:B------:R-:W0:Y:S01]  /*10d0*/  @!P6 LDC.64 R56, c[0x0][0x390] ;  /* 0x0000e400ff38eb82 */ /* 0x000e220000000a00 */
[----:B------:R-:W-:-:S04]  /*10e0*/  @!P6 IMAD.IADD R91, R76, 0x1, R91 ;  /* 0x000000014c5be824 */ /* 0x000fc800078e025b */
[----:B0-----:R-:W-:-:S05]  /*10f0*/  @!P6 IMAD.WIDE R56, R91, 0x4, R56 ;  /* 0x000000045b38e825 */ /* 0x001fca00078e0238 */
[----:B------:R0:W-:Y:S01]  /*1100*/  @!P6 STG.E desc[UR8][R56.64], R75 ;  /* 0x0000004b3800e986 */ /* 0x0001e2000c101908 */
[----:B------:R-:W-:-:S04]  /*1110*/  ISETP.NE.AND P6, PT, R78, RZ, PT ;  /* 0x000000ff4e00720c */ /* 0x000fc80003fc5270 */
[----:B------:R-:W-:Y:S01]  /*1120*/  ISETP.GE.OR P6, PT, R80, UR4, P6 ;  /* 0x0000000450007c0c */ /* 0x000fe2000b7c6670 */
[----:B0-----:R-:W-:-:S12]  /*1130*/  VIADD R56, R77, 0x2 ;  /* 0x000000024d387836 */ /* 0x001fd80000000000 */
[----:B------:R-:W-:Y:S01]  /*1140*/  @!P6 STG.E desc[UR8][R52.64+0x4], R72 ;  /* 0x000004483400e986 */ /* 0x000fe2000c101908 */
[----:B------:R-:W-:-:S13]  /*1150*/  ISETP.GE.OR P6, PT, R80, UR4, P0 ;  /* 0x0000000450007c0c */ /* 0x000fda00087c6670 */
        /* <DEDUP_REMOVED lines=11> */
[----:B------:R-:W-:-:S04]  /*1210*/  ISETP.NE.AND P6, PT, R74, RZ, PT ;  /* 0x000000ff4a00720c */ /* 0x000fc80003fc5270 */
        /* <DEDUP_REMOVED lines=20> */
[----:B------:R0:W-:Y:S01]  /*1360*/  @!P6 STG.E desc[UR8][R50.64+0x1c], R58 ;  /* 0x00001c3a3200e986 */ /* 0x0001e2000c101908 */
[----:B------:R-:W-:-:S04]  /*1370*/  ISETP.NE.AND P6, PT, R74, RZ, PT ;  /* 0x000000ff4a00720c */ /* 0x000fc80003fc5270 */
[----:B------:R-:W-:Y:S01]  /*1380*/  ISETP.GE.OR P6, PT, R54, UR4, P6 ;  /* 0x0000000436007c0c */ /* 0x000fe2000b7c6670 */
[----:B0-----:R-:W-:-:S12]  /*1390*/  VIADD R50, R77, 0x4 ;  /* 0x000000044d327836 */ /* 0x001fd80000000000 */
[----:B------:R-:W0:Y:S01]  /*13a0*/  @!P6 LDC.64 R52, c[0x0][0x390] ;  /* 0x0000e400ff34eb82 */ /* 0x000e220000000a00 */
[----:B------:R-:W-:-:S04]  /*13b0*/  @!P6 IMAD.IADD R87, R76, 0x1, R87 ;  /* 0x000000014c57e824 */ /* 0x000fc800078e0257 */
[----:B0-----:R-:W-:-:S05]  /*13c0*/  @!P6 IMAD.WIDE R52, R87, 0x4, R52 ;  /* 0x000000045734e825 */ /* 0x001fca00078e0234 */
[----:B------:R-:W-:Y:S01]  /*13d0*/  @!P6 STG.E desc[UR8][R52.64], R59 ;  /* 0x0000003b3400e986 */ /* 0x000fe2000c101908 */
[----:B------:R-:W-:-:S04]  /*13e0*/  ISETP.NE.AND P6, PT, R78, RZ, PT ;  /* 0x000000ff4e00720c */ /* 0x000fc80003fc5270 */
        /* <DEDUP_REMOVED lines=38> */
[C---:B0-----:R-:W-:Y:S02]  /*1650*/  VIADD R30, R77.reuse, 0x6 ;  /* 0x000000064d1e7836 */ /* 0x041fe40000000000 */
[----:B------:R-:W-:-:S10]  /*1660*/  VIADD R77, R77, 0x7 ;  /* 0x000000074d4d7836 */ /* 0x000fd40000000000 */
        /* <DEDUP_REMOVED lines=8> */
[----:B------:R0:W-:Y:S01]  /*16f0*/  @!P6 STG.E desc[UR8][R28.64+0x8], R23 ;  /* 0x000008171c00e986 */ /* 0x0001e2000c101908 */
[----:B------:R-:W-:-:S13]  /*1700*/  ISETP.GE.OR P6, PT, R40, UR4, P5 ;  /* 0x0000000428007c0c */ /* 0x000fda000afc6670 */
[----:B------:R-:W-:Y:S01]  /*1710*/  @!P6 STG.E desc[UR8][R28.64+0xc], R20 ;  /* 0x00000c141c00e986 */ /* 0x000fe2000c101908 */
[----:B------:R-:W-:-:S13]  /*1720*/  ISETP.GE.OR P6, PT, R40, UR4, P4 ;  /* 0x0000000428007c0c */ /* 0x000fda000a7c6670 */
[----:B------:R1:W-:Y:S01]  /*1730*/  @!P6 STG.E desc[UR8][R28.64+0x10], R21 ;  /* 0x000010151c00e986 */ /* 0x0003e2000c101908 */
        /* <DEDUP_REMOVED lines=8> */
[----:B0-----:R-:W1:Y:S01]  /*17c0*/  @!P6 LDC.64 R22, c[0x0][0x390] ;  /* 0x0000e400ff16eb82 */ /* 0x001e620000000a00 */
[----:B------:R-:W-:-:S04]  /*17d0*/  @!P6 IMAD.IADD R81, R76, 0x1, R81 ;  /* 0x000000014c51e824 */ /* 0x000fc800078e0251 */
[----:B-1----:R-:W-:-:S05]  /*17e0*/  @!P6 IMAD.WIDE R20, R81, 0x4, R22 ;  /* 0x000000045114e825 */ /* 0x002fca00078e0216 */
[----:B------:R-:W-:Y:S01]  /*17f0*/  @!P6 STG.E desc[UR8][R20.64], R17 ;  /* 0x000000111400e986 */ /* 0x000fe2000c101908 */
[----:B------:R-:W-:-:S04]  /*1800*/  ISETP.NE.AND P6, PT, R78, RZ, PT ;  /* 0x000000ff4e00720c */ /* 0x000fc80003fc5270 */
[----:B------:R-:W-:-:S13]  /*1810*/  ISETP.GE.OR P6, PT, R30, UR4, P6 ;  /* 0x000000041e007c0c */ /* 0x000fda000b7c6670 */
[----:B------:R-:W-:Y:S01]  /*1820*/  @!P6 STG.E desc[UR8][R26.64+0x4], R14 ;  /* 0x0000040e1a00e986 */ /* 0x000fe2000c101908 */
[----:B------:R-:W-:Y:S02]  /*1830*/  ISETP.GE.OR P6, PT, R30, UR4, P0 ;  /* 0x000000041e007c0c */ /* 0x000fe400087c6670 */
[----:B------:R-:W-:-:S11]  /*1840*/  ISETP.GE.OR P0, PT, R77, UR4, P0 ;  /* 0x000000044d007c0c */ /* 0x000fd60008706670 */
[----:B------:R0:W-:Y:S01]  /*1850*/  @!P6 STG.E desc[UR8][R26.64+0x8], R15 ;  /* 0x0000080f1a00e986 */ /* 0x0001e2000c101908 */
[----:B------:R-:W-:Y:S02]  /*1860*/  ISETP.GE.OR P6, PT, R30, UR4, P5 ;  /* 0x000000041e007c0c */ /* 0x000fe4000afc6670 */
[----:B------:R-:W-:-:S11]  /*1870*/  ISETP.GE.OR P5, PT, R77, UR4, P5 ;  /* 0x000000044d007c0c */ /* 0x000fd6000afa6670 */
[----:B------:R-:W-:Y:S01]  /*1880*/  @!P6 STG.E desc[UR8][R26.64+0xc], R12 ;  /* 0x00000c0c1a00e986 */ /* 0x000fe2000c101908 */
[----:B------:R-:W-:Y:S02]  /*1890*/  ISETP.GE.OR P6, PT, R30, UR4, P4 ;  /* 0x000000041e007c0c */ /* 0x000fe4000a7c6670 */
[----:B------:R-:W-:-:S11]  /*18a0*/  ISETP.GE.OR P4, PT, R77, UR4, P4 ;  /* 0x000000044d007c0c */ /* 0x000fd6000a786670 */
[----:B------:R1:W-:Y:S01]  /*18b0*/  @!P6 STG.E desc[UR8][R26.64+0x10], R13 ;  /* 0x0000100d1a00e986 */ /* 0x0003e2000c101908 */
        /* <DEDUP_REMOVED lines=9> */
[----:B------:R-:W-:-:S04]  /*1950*/  ISETP.NE.AND P6, PT, R74, RZ, PT ;  /* 0x000000ff4a00720c */ /* 0x000fc80003fc5270 */
[----:B------:R-:W-:-:S13]  /*1960*/  ISETP.GE.OR P6, PT, R77, UR4, P6 ;  /* 0x000000044d007c0c */ /* 0x000fda000b7c6670 */
[----:B0-----:R-:W1:Y:S01]  /*1970*/  @!P6 LDC.64 R14, c[0x0][0x390] ;  /* 0x0000e400ff0eeb82 */ /* 0x001e620000000a00 */
[----:B------:R-:W-:-:S04]  /*1980*/  @!P6 IMAD.IADD R79, R76, 0x1, R79 ;  /* 0x000000014c4fe824 */ /* 0x000fc800078e024f */
[----:B-1----:R-:W-:-:S05]  /*1990*/  @!P6 IMAD.WIDE R12, R79, 0x4, R14 ;  /* 0x000000044f0ce825 */ /* 0x002fca00078e020e */
[----:B------:R2:W-:Y:S01]  /*19a0*/  @!P6 STG.E desc[UR8][R12.64], R9 ;  /* 0x000000090c00e986 */ /* 0x0005e2000c101908 */
[----:B------:R-:W-:-:S03]  /*19b0*/  ISETP.NE.AND P6, PT, R78, RZ, PT ;  /* 0x000000ff4e00720c */ /* 0x000fc60003fc5270 */
[----:B------:R2:W-:Y:S01]  /*19c0*/  @!P0 STG.E desc[UR8][R24.64+0x8], R7 ;  /* 0x0000080718008986 */ /* 0x0005e2000c101908 */
[----:B------:R-:W-:-:S03]  /*19d0*/  ISETP.GE.OR P6, PT, R77, UR4, P6 ;  /* 0x000000044d007c0c */ /* 0x000fc6000b7c6670 */
[----:B------:R2:W-:Y:S04]  /*19e0*/  @!P5 STG.E desc[UR8][R24.64+0xc], R4 ;  /* 0x00000c041800d986 */ /* 0x0005e8000c101908 */
[----:B------:R2:W-:Y:S04]  /*19f0*/  @!P4 STG.E desc[UR8][R24.64+0x10], R5 ;  /* 0x000010051800c986 */ /* 0x0005e8000c101908 */
[----:B------:R2:W-:Y:S04]  /*1a00*/  @!P3 STG.E desc[UR8][R24.64+0x14], R2 ;  /* 0x000014021800b986 */ /* 0x0005e8000c101908 */
[----:B------:R2:W-:Y:S04]  /*1a10*/  @!P6 STG.E desc[UR8][R24.64+0x4], R6 ;  /* 0x000004061800e986 */ /* 0x0005e8000c101908 */
[----:B------:R2:W-:Y:S01]  /*1a20*/  @!P2 STG.E desc[UR8][R24.64+0x18], R3 ;  /* 0x000018031800a986 */ /* 0x0005e2000c101908 */
[----:B------:R-:W-:Y:S05]  /*1a30*/  @P1 EXIT ;  /* 0x000000000000194d */ /* 0x000fea0003800000 */
[----:B------:R-:W-:Y:S01]  /*1a40*/  STG.E desc[UR8][R24.64+0x1c], R0 ;  /* 0x00001c0018007986 */ /* 0x000fe2000c101908 */
[----:B------:R-:W-:Y:S05]  /*1a50*/  EXIT ;  /* 0x000000000000794d */ /* 0x000fea0003800000 */
.L_x_4:
        /* <DEDUP_REMOVED lines=10> */
.L_x_11:


//--------------------- .text._Z8sgemm_v1PfS_S_iii --------------------------
	.section	.text._Z8sgemm_v1PfS_S_iii,"ax",@progbits
	.align	128
        .global         _Z8sgemm_v1PfS_S_iii
        .type           _Z8sgemm_v1PfS_S_iii,@function
        .size           _Z8sgemm_v1PfS_S_iii,(.L_x_12 - _Z8sgemm_v1PfS_S_iii)
        .other          _Z8sgemm_v1PfS_S_iii,@"STO_CUDA_ENTRY STV_DEFAULT"
_Z8sgemm_v1PfS_S_iii:
.text._Z8sgemm_v1PfS_S_iii:
[----:B------:R-:W-:Y:S01]  /*0000*/  LDC R1, c[0x0][0x37c] ;  /* 0x0000df00ff017b82 */ /* 0x000fe20000000800 */
[----:B------:R-:W0:Y:S01]  /*0010*/  S2R R0, SR_TID.Y ;  /* 0x0000000000007919 */ /* 0x000e220000002200 */
[----:B------:R-:W1:Y:S06]  /*0020*/  LDCU UR18, c[0x0][0x39c] ;  /* 0x00007380ff1277ac */ /* 0x000e6c0008000800 */
[----:B------:R-:W0:Y:S01]  /*0030*/  LDC R3, c[0x0][0x364] ;  /* 0x0000d900ff037b82 */ /* 0x000e220000000800 */
[----:B------:R-:W-:Y:S01]  /*0040*/  HFMA2 R12, -RZ, RZ, 0, 0 ;  /* 0x00000000ff0c7431 */ /* 0x000fe200000001ff */
[----:B------:R-:W2:Y:S01]  /*0050*/  S2R R13, SR_TID.X ;  /* 0x00000000000d7919 */ /* 0x000ea20000002100 */
[----:B------:R-:W3:Y:S05]  /*0060*/  LDCU.64 UR16, c[0x0][0x358] ;  /* 0x00006b00ff1077ac */ /* 0x000eea0008000a00 */
[----:B------:R-:W-:Y:S08]  /*0070*/  S2UR UR4, SR_CTAID.X ;  /* 0x00000000000479c3 */ /* 0x000ff00000002500 */
[----:B------:R-:W0:Y:S01]  /*0080*/  S2UR UR5, SR_CTAID.Y ;  /* 0x00000000000579c3 */ /* 0x000e220000002600 */
[----:B-1----:R-:W-:-:S07]  /*0090*/  UISETP.GE.AND UP0, UPT, UR18, 0x1, UPT ;  /* 0x000000011200788c */ /* 0x002fce000bf06270 */
[----:B------:R-:W2:Y:S01]  /*00a0*/  LDC R2, c[0x0][0x360] ;  /* 0x0000d800ff027b82 */ /* 0x000ea20000000800 */
[----:B0-----:R-:W-:Y:S02]  /*00b0*/  IMAD R0, R3, UR5, R0 ;  /* 0x0000000503007c24 */ /* 0x001fe4000f8e0200 */
[----:B--2---:R-:W-:Y:S01]  /*00c0*/  IMAD R13, R2, UR4, R13 ;  /* 0x00000004020d7c24 */ /* 0x004fe2000f8e020d */
[----:B---3--:R-:W-:Y:S06]  /*00d0*/  BRA.U !UP0, `(.L_x_5) ;  /* 0x0000000908647547 */ /* 0x008fec000b800000 */
[----:B------:R-:W-:Y:S02]  /*00e0*/  UISETP.GE.U32.AND UP1, UPT, UR18, 0x8, UPT ;  /* 0x000000081200788c */ /* 0x000fe4000bf26070 */
[----:B------:R-:W-:Y:S01]  /*00f0*/  IMAD R5, R0, UR18, RZ ;  /* 0x0000001200057c24 */ /* 0x000fe2000f8e02ff */
[----:B------:R-:W-:Y:S01]  /*0100*/  ULOP3.LUT UR19, UR18, 0x7, URZ, 0xc0, !UPT ;  /* 0x0000000712137892 */ /* 0x000fe2000f8ec0ff */
[----:B------:R-:W-:Y:S01]  /*0110*/  MOV R12, RZ ;  /* 0x000000ff000c7202 */ /* 0x000fe20000000f00 */
[----:B------:R-:W-:Y:S02]  /*0120*/  UMOV UR4, URZ ;  /* 0x000000ff00047c82 */ /* 0x000fe40008000000 */
[----:B------:R-:W-:Y:S02]  /*0130*/  UISETP.NE.AND UP0, UPT, UR19, URZ, UPT ;  /* 0x000000ff1300728c */ /* 0x000fe4000bf05270 */
[----:B------:R-:W-:Y:S09]  /*0140*/  BRA.U !UP1, `(.L_x_6) ;  /* 0x0000000509087547 */ /* 0x000ff2000b800000 */
[----:B------:R-:W0:Y:S01]  /*0150*/  LDCU.128 UR20, c[0x0][0x380] ;  /* 0x00007000ff1477ac */ /* 0x000e220008000c00 */
[----:B------:R-:W-:Y:S02]  /*0160*/  MOV R12, RZ ;  /* 0x000000ff000c7202 */ /* 0x000fe40000000f00 */
[----:B------:R-:W-:Y:S01]  /*0170*/  MOV R14, R13 ;  /* 0x0000000d000e7202 */ /* 0x000fe20000000f00 */
[----:B------:R-:W-:-:S04]  /*0180*/  ULOP3.LUT UR4, UR18, 0x7ffffff8, URZ, 0xc0, !UPT ;  /* 0x7ffffff812047892 */ /* 0x000fc8000f8ec0ff */
[----:B------:R-:W-:Y:S01]  /*0190*/  UIADD3 UR5, UPT, UPT, -UR4, URZ, URZ ;  /* 0x000000ff04057290 */ /* 0x000fe2000fffe1ff */
[----:B0-----:R-:W-:Y:S01]  /*01a0*/  MOV R2, UR20 ;  /* 0x0000001400027c02 */ /* 0x001fe20008000f00 */
[----:B------:R-:W-:Y:S01]  /*01b0*/  UIMAD.WIDE.U32 UR6, UR18, 0xc, UR22 ;  /* 0x0000000c120678a5 */ /* 0x000fe2000f8e0016 */
[----:B------:R-:W-:Y:S01]  /*01c0*/  MOV R3, UR21 ;  /* 0x0000001500037c02 */ /* 0x000fe20008000f00 */
[----:B------:R-:W-:Y:S02]  /*01d0*/  UIMAD.WIDE.U32 UR8, UR18, 0x10, UR22 ;  /* 0x00000010120878a5 */ /* 0x000fe4000f8e0016 */
[----:B------:R-:W-:Y:S01]  /*01e0*/  UIMAD.WIDE.U32 UR10, UR18, 0x14, UR22 ;  /* 0x00000014120a78a5 */ /* 0x000fe2000f8e0016 */
[----:B------:R-:W-:Y:S01]  /*01f0*/  IMAD.WIDE.U32 R2, R5, 0x4, R2 ;  /* 0x0000000405027825 */ /* 0x000fe200078e0002 */
[----:B------:R-:W-:Y:S02]  /*0200*/  UIMAD.WIDE.U32 UR12, UR18, 0x18, UR22 ;  /* 0x00000018120c78a5 */ /* 0x000fe4000f8e0016 */
[----:B------:R-:W-:Y:S01]  /*0210*/  UIMAD.WIDE.U32 UR14, UR18, 0x1c, UR22 ;  /* 0x0000001c120e78a5 */ /* 0x000fe2000f8e0016 */
[----:B------:R-:W-:-:S04]  /*0220*/  IADD3 R2, P0, PT, R2, 0x10, RZ ;  /* 0x0000001002027810 */ /* 0x000fc80007f1e0ff */
[----:B------:R-:W-:-:S09]  /*0230*/  IADD3.X R3, PT, PT, RZ, R3, RZ, P0, !PT ;  /* 0x00000003ff037210 */ /* 0x000fd200007fe4ff */
.L_x_7:
[----:B------:R-:W-:Y:S01]  /*0240*/  HFMA2 R23, -RZ, RZ, 0, 2.384185791015625e-07 ;  /* 0x00000004ff177431 */ /* 0x000fe200000001ff */
[----:B------:R-:W-:Y:S01]  /*0250*/  UIMAD.WIDE.U32 UR24, UR18, 0x4, UR22 ;  /* 0x00000004121878a5 */ /* 0x000fe2000f8e0016 */
[----:B------:R-:W2:Y:S01]  /*0260*/  LDG.E.CONSTANT R21, desc[UR16][R2.64+-0x10] ;  /* 0xfffff01002157981 */ /* 0x000ea2000c1e9900 */
[----:B------:R-:W-:Y:S01]  /*0270*/  UIMAD.WIDE.U32 UR20, UR18, 0x8, UR22 ;  /* 0x00000008121478a5 */ /* 0x000fe2000f8e0016 */
[----:B------:R-:W-:Y:S02]  /*0280*/  IMAD.MOV.U32 R11, RZ, RZ, 0x4 ;  /* 0x00000004ff0b7424 */ /* 0x000fe400078e00ff */
[----:B------:R-:W-:Y:S01]  /*0290*/  HFMA2 R7, -RZ, RZ, 0, 2.384185791015625e-07 ;  /* 0x00000004ff077431 */ /* 0x000fe200000001ff */
[----:B------:R-:W3:Y:S01]  /*02a0*/  LDG.E.CONSTANT R19, desc[UR16][R2.64+-0xc] ;  /* 0xfffff41002137981 */ /* 0x000ee2000c1e9900 */
[----:B------:R-:W-:Y:S02]  /*02b0*/  MOV R8, UR24 ;  /* 0x0000001800087c02 */ /* 0x000fe40008000f00 */
[----:B------:R-:W-:Y:S01]  /*02c0*/  MOV R9, UR25 ;  /* 0x0000001900097c02 */ /* 0x000fe20008000f00 */
[C---:B------:R-:W-:Y:S01]  /*02d0*/  IMAD.WIDE R22, R14.reuse, R23, UR22 ;  /* 0x000000160e167e25 */ /* 0x040fe2000f8e0217 */
[----:B------:R-:W-:Y:S01]  /*02e0*/  MOV R24, UR20 ;  /* 0x0000001400187c02 */ /* 0x000fe20008000f00 */
[----:B------:R-:W4:Y:S01]  /*02f0*/  LDG.E.CONSTANT R17, desc[UR16][R2.64+-0x8] ;  /* 0xfffff81002117981 */ /* 0x000f22000c1e9900 */
[----:B------:R-:W-:Y:S01]  /*0300*/  MOV R25, UR21 ;  /* 0x0000001500197c02 */ /* 0x000fe20008000f00 */
[----:B------:R-:W-:-:S02]  /*0310*/  IMAD.WIDE R8, R14, 0x4, R8 ;  /* 0x000000040e087825 */ /* 0x000fc400078e0208 */
[----:B------:R-:W2:Y:S02]  /*0320*/  LDG.E.CONSTANT R22, desc[UR16][R22.64] ;  /* 0x0000001016167981 */ /* 0x000ea4000c1e9900 */
[C---:B------:R-:W-:Y:S01]  /*0330*/  IMAD.WIDE R24, R14.reuse, 0x4, R24 ;  /* 0x000000040e187825 */ /* 0x040fe200078e0218 */
[----:B------:R-:W-:Y:S01]  /*0340*/  MOV R5, 0x4 ;  /* 0x0000000400057802 */ /* 0x000fe20000000f00 */
[----:B------:R0:W3:Y:S02]  /*0350*/  LDG.E.CONSTANT R20, desc[UR16][R8.64] ;  /* 0x0000001008147981 */ /* 0x0000e4000c1e9900 */
[C---:B------:R-:W-:Y:S02]  /*0360*/  IMAD.WIDE R10, R14.reuse, R11, UR6 ;  /* 0x000000060e0a7e25 */ /* 0x040fe4000f8e020b */
[----:B------:R-:W4:Y:S02]  /*0370*/  LDG.E.CONSTANT R18, desc[UR16][R24.64] ;  /* 0x0000001018127981 */ /* 0x000f24000c1e9900 */
[----:B------:R-:W-:-:S04]  /*0380*/  IMAD.WIDE R4, R14, R5, UR8 ;  /* 0x000000080e047e25 */ /* 0x000fc8000f8e0205 */
[----:B------:R-:W-:Y:S01]  /*0390*/  HFMA2 R27, -RZ, RZ, 0, 2.384185791015625e-07 ;  /* 0x00000004ff1b7431 */ /* 0x000fe200000001ff */
[----:B------:R1:W5:Y:S01]  /*03a0*/  LDG.E.CONSTANT R16, desc[UR16][R10.64] ;  /* 0x000000100a107981 */ /* 0x000362000c1e9900 */
[----:B0-----:R-:W-:-:S03]  /*03b0*/  MOV R9, 0x4 ;  /* 0x0000000400097802 */ /* 0x001fc60000000f00 */
[----:B------:R-:W5:Y:S01]  /*03c0*/  LDG.E.CONSTANT R15, desc[UR16][R2.64+-0x4] ;  /* 0xfffffc10020f7981 */ /* 0x000f62000c1e9900 */
[----:B------:R-:W-:-:S03]  /*03d0*/  IMAD.WIDE R6, R14, R7, UR10 ;  /* 0x0000000a0e067e25 */ /* 0x000fc6000f8e0207 */
[----:B------:R0:W5:Y:S01]  /*03e0*/  LDG.E.CONSTANT R4, desc[UR16][R4.64] ;  /* 0x0000001004047981 */ /* 0x000162000c1e9900 */
[----:B------:R-:W-:-:S03]  /*03f0*/  IMAD.WIDE R8, R14, R9, UR12 ;  /* 0x0000000c0e087e25 */ /* 0x000fc6000f8e0209 */
[----:B------:R-:W5:Y:S01]  /*0400*/  LDG.E.CONSTANT R23, desc[UR16][R2.64] ;  /* 0x0000001002177981 */ /* 0x000f62000c1e9900 */
[----:B-1----:R-:W-:-:S03]  /*0410*/  IMAD.WIDE R10, R14, R27, UR14 ;  /* 0x0000000e0e0a7e25 */ /* 0x002fc6000f8e021b */
[----:B------:R-:W5:Y:S04]  /*0420*/  LDG.E.CONSTANT R7, desc[UR16][R6.64] ;  /* 0x0000001006077981 */ /* 0x000f68000c1e9900 */
[----:B------:R-:W5:Y:S04]  /*0430*/  LDG.E.CONSTANT R24, desc[UR16][R2.64+0x4] ;  /* 0x0000041002187981 */ /* 0x000f68000c1e9900 */
[----:B------:R-:W5:Y:S04]  /*0440*/  LDG.E.CONSTANT R8, desc[UR16][R8.64] ;  /* 0x0000001008087981 */ /* 0x000f68000c1e9900 */
[----:B------:R-:W5:Y:S04]  /*0450*/  LDG.E.CONSTANT R25, desc[UR16][R2.64+0x8] ;  /* 0x0000081002197981 */ /* 0x000f68000c1e9900 */
[----:B------:R-:W5:Y:S04]  /*0460*/  LDG.E.CONSTANT R10, desc[UR16][R10.64] ;  /* 0x000000100a0a7981 */ /* 0x000f68000c1e9900 */
[----:B------:R1:W5:Y:S01]  /*0470*/  LDG.E.CONSTANT R27, desc[UR16][R2.64+0xc] ;  /* 0x00000c10021b7981 */ /* 0x000362000c1e9900 */
[----:B------:R-:W-:-:S04]  /*0480*/  UIADD3 UR5, UPT, UPT, UR5, 0x8, URZ ;  /* 0x0000000805057890 */ /* 0x000fc8000fffe0ff */
[----:B------:R-:W-:Y:S01]  /*0490*/  UISETP.NE.AND UP1, UPT, UR5, URZ, UPT ;  /* 0x000000ff0500728c */ /* 0x000fe2000bf25270 */
[----:B0-----:R-:W-:Y:S02]  /*04a0*/  MOV R5, UR18 ;  /* 0x0000001200057c02 */ /* 0x001fe40008000f00 */
[----:B-1----:R-:W-:Y:S02]  /*04b0*/  IADD3 R2, P0, PT, R2, 0x20, RZ ;  /* 0x0000002002027810 */ /* 0x002fe40007f1e0ff */
[----:B------:R-:W-:Y:S02]  /*04c0*/  LEA R14, R5, R14, 0x3 ;  /* 0x0000000e050e7211 */ /* 0x000fe400078e18ff */
[----:B------:R-:W-:Y:S01]  /*04d0*/  IADD3.X R3, PT, PT, RZ, R3, RZ, P0, !PT ;  /* 0x00000003ff037210 */ /* 0x000fe200007fe4ff */
[----:B--2---:R-:W-:-:S04]  /*04e0*/  FFMA R22, R21, R22, R12 ;  /* 0x0000001615167223 */ /* 0x004fc8000000000c */
[----:B---3--:R-:W-:-:S04]  /*04f0*/  FFMA R20, R19, R20, R22 ;  /* 0x0000001413147223 */ /* 0x008fc80000000016 */
[----:B----4-:R-:W-:-:S04]  /*0500*/  FFMA R18, R17, R18, R20 ;  /* 0x0000001211127223 */ /* 0x010fc80000000014 */
[----:B-----5:R-:W-:-:S04]  /*0510*/  FFMA R16, R15, R16, R18 ;  /* 0x000000100f107223 */ /* 0x020fc80000000012 */
[----:B------:R-:W-:-:S04]  /*0520*/  FFMA R23, R23, R4, R16 ;  /* 0x0000000417177223 */ /* 0x000fc80000000010 */
[----:B------:R-:W-:-:S04]  /*0530*/  FFMA R24, R24, R7, R23 ;  /* 0x0000000718187223 */ /* 0x000fc80000000017 */
[----:B------:R-:W-:-:S04]  /*0540*/  FFMA R8, R25, R8, R24 ;  /* 0x0000000819087223 */ /* 0x000fc80000000018 */
[----:B------:R-:W-:Y:S01]  /*0550*/  FFMA R12, R27, R10, R8 ;  /* 0x0000000a1b0c7223 */ /* 0x000fe20000000008 */
[----:B------:R-:W-:Y:S06]  /*0560*/  BRA.U UP1, `(.L_x_7) ;  /* 0xfffffffd01347547 */ /* 0x000fec000b83ffff */
.L_x_6:
[----:B------:R-:W-:Y:S05]  /*0570*/  BRA.U !UP0, `(.L_x_5) ;  /* 0x00000005083c7547 */ /* 0x000fea000b800000 */
[----:B------:R-:W-:Y:S01]  /*0580*/  UISETP.GE.U32.AND UP0, UPT, UR19, 0x4, UPT ;  /* 0x000000041300788c */ /* 0x000fe2000bf06070 */
[----:B------:R-:W-:Y:S01]  /*0590*/  IMAD R2, R0, UR18, RZ ;  /* 0x0000001200027c24 */ /* 0x000fe2000f8e02ff */
[----:B------:R-:W-:-:S04]  /*05a0*/  ULOP3.LUT UR5, UR18, 0x3, URZ, 0xc0, !UPT ;  /* 0x0000000312057892 */ /* 0x000fc8000f8ec0ff */
[----:B------:R-:W-:-:S03]  /*05b0*/  UISETP.NE.AND UP1, UPT, UR5, URZ, UPT ;  /* 0x000000ff0500728c */ /* 0x000fc6000bf25270 */
[----:B------:R-:W-:Y:S08]  /*05c0*/  BRA.U !UP0, `(.L_x_8) ;  /* 0x00000001087c7547 */ /* 0x000ff0000b800000 */
[----:B------:R-:W0:Y:S01]  /*05d0*/  LDC.64 R6, c[0x0][0x388] ;  /* 0x0000e200ff067b82 */ /* 0x000e220000000a00 */
[----:B------:R-:W1:Y:S01]  /*05e0*/  LDCU.64 UR6, c[0x0][0x380] ;  /* 0x00007000ff0677ac */ /* 0x000e620008000a00 */
[----:B------:R-:W-:Y:S01]  /*05f0*/  MOV R4, UR4 ;  /* 0x0000000400047c02 */ /* 0x000fe20008000f00 */
[C---:B------:R-:W-:Y:S01]  /*0600*/  VIADD R3, R2.reuse, UR4 ;  /* 0x0000000402037c36 */ /* 0x040fe20008000000 */
[----:B------:R-:W-:Y:S02]  /*0610*/  MOV R11, UR18 ;  /* 0x00000012000b7c02 */ /* 0x000fe40008000f00 */
[----:B------:R-:W-:Y:S01]  /*0620*/  IADD3 R14, P0, PT, R2, UR4, RZ ;  /* 0x00000004020e7c10 */ /* 0x000fe2000ff1e0ff */
[----:B------:R-:W-:Y:S01]  /*0630*/  IMAD R5, R4, UR18, R13 ;  /* 0x0000001204057c24 */ /* 0x000fe2000f8e020d */
[----:B------:R-:W2:Y:S01]  /*0640*/  LDC.64 R8, c[0x0][0x380] ;  /* 0x0000e000ff087b82 */ /* 0x000ea20000000a00 */
[----:B------:R-:W-:Y:S02]  /*0650*/  MOV R15, UR18 ;  /* 0x00000012000f7c02 */ /* 0x000fe40008000f00 */
[----:B------:R-:W-:Y:S01]  /*0660*/  MOV R17, UR18 ;  /* 0x0000001200117c02 */ /* 0x000fe20008000f00 */
[----:B0-----:R-:W-:-:S04]  /*0670*/  IMAD.WIDE R6, R5, 0x4, R6 ;  /* 0x0000000405067825 */ /* 0x001fc800078e0206 */
[----:B------:R-:W-:Y:S02]  /*0680*/  IMAD.WIDE.U32 R10, R11, 0x4, R6 ;  /* 0x000000040b0a7825 */ /* 0x000fe400078e0006 */
[----:B------:R-:W3:Y:S02]  /*0690*/  LDG.E.CONSTANT R6, desc[UR16][R6.64] ;  /* 0x0000001006067981 */ /* 0x000ee4000c1e9900 */
[----:B--2---:R-:W-:Y:S01]  /*06a0*/  IMAD.WIDE.U32 R8, R3, 0x4, R8 ;  /* 0x0000000403087825 */ /* 0x004fe200078e0008 */
[----:B------:R-:W-:Y:S02]  /*06b0*/  IADD3.X R3, PT, PT, RZ, RZ, RZ, P0, !PT ;  /* 0x000000ffff037210 */ /* 0x000fe400007fe4ff */
[----:B-1----:R-:W-:-:S03]  /*06c0*/  LEA R4, P0, R14, UR6, 0x2 ;  /* 0x000000060e047c11 */ /* 0x002fc6000f8010ff */
[----:B------:R-:W3:Y:S01]  /*06d0*/  LDG.E.CONSTANT R9, desc[UR16][R8.64] ;  /* 0x0000001008097981 */ /* 0x000ee2000c1e9900 */
[----:B------:R-:W-:Y:S01]  /*06e0*/  LEA.HI.X R5, R14, UR7, R3, 0x2, P0 ;  /* 0x000000070e057c11 */ /* 0x000fe200080f1403 */
[----:B------:R-:W-:Y:S02]  /*06f0*/  IMAD.WIDE.U32 R14, R15, 0x4, R10 ;  /* 0x000000040f0e7825 */ /* 0x000fe400078e000a */
[----:B------:R-:W2:Y:S04]  /*0700*/  LDG.E.CONSTANT R3, desc[UR16][R10.64] ;  /* 0x000000100a037981 */ /* 0x000ea8000c1e9900 */
[----:B------:R-:W2:Y:S01]  /*0710*/  LDG.E.CONSTANT R18, desc[UR16][R4.64+0x4] ;  /* 0x0000041004127981 */ /* 0x000ea2000c1e9900 */
[----:B------:R-:W-:-:S03]  /*0720*/  IMAD.WIDE.U32 R16, R17, 0x4, R14 ;  /* 0x0000000411107825 */ /* 0x000fc600078e000e */
[----:B------:R-:W4:Y:S04]  /*0730*/  LDG.E.CONSTANT R19, desc[UR16][R14.64] ;  /* 0x000000100e137981 */ /* 0x000f28000c1e9900 */
[----:B------:R-:W4:Y:S04]  /*0740*/  LDG.E.CONSTANT R20, desc[UR16][R4.64+0x8] ;  /* 0x0000081004147981 */ /* 0x000f28000c1e9900 */
[----:B------:R-:W5:Y:S04]  /*0750*/  LDG.E.CONSTANT R22, desc[UR16][R4.64+0xc] ;  /* 0x00000c1004167981 */ /* 0x000f68000c1e9900 */
[----:B------:R-:W5:Y:S01]  /*0760*/  LDG.E.CONSTANT R16, desc[UR16][R16.64] ;  /* 0x0000001010107981 */ /* 0x000f62000c1e9900 */
[----:B------:R-:W-:Y:S01]  /*0770*/  UIADD3 UR4, UPT, UPT, UR4, 0x4, URZ ;  /* 0x0000000404047890 */ /* 0x000fe2000fffe0ff */
[----:B---3--:R-:W-:-:S04]  /*0780*/  FFMA R9, R9, R6, R12 ;  /* 0x0000000609097223 */ /* 0x008fc8000000000c */
[----:B--2---:R-:W-:-:S04]  /*0790*/  FFMA R3, R18, R3, R9 ;  /* 0x0000000312037223 */ /* 0x004fc80000000009 */
[----:B----4-:R-:W-:-:S04]  /*07a0*/  FFMA R3, R20, R19, R3 ;  /* 0x0000001314037223 */ /* 0x010fc80000000003 */
[----:B-----5:R-:W-:-:S07]  /*07b0*/  FFMA R12, R22, R16, R3 ;  /* 0x00000010160c7223 */ /* 0x020fce0000000003 */
.L_x_8:
[----:B------:R-:W-:Y:S05]  /*07c0*/  BRA.U !UP1, `(.L_x_5) ;  /* 0x0000000109a87547 */ /* 0x000fea000b800000 */
[----:B------:R-:W-:Y:S01]  /*07d0*/  UISETP.NE.AND UP0, UPT, UR5, 0x1, UPT ;  /* 0x000000010500788c */ /* 0x000fe2000bf05270 */
[----:B------:R-:W-:Y:S01]  /*07e0*/  MOV R4, UR4 ;  /* 0x0000000400047c02 */ /* 0x000fe20008000f00 */
[----:B------:R-:W-:Y:S02]  /*07f0*/  ULOP3.LUT UR5, UR18, 0x1, URZ, 0xc0, !UPT ;  /* 0x0000000112057892 */ /* 0x000fe4000f8ec0ff */
[----:B------:R-:W-:Y:S02]  /*0800*/  MOV R17, UR18 ;  /* 0x0000001200117c02 */ /* 0x000fe40008000f00 */
[----:B------:R-:W-:Y:S01]  /*0810*/  UISETP.NE.U32.AND UP1, UPT, UR5, 0x1, UPT ;  /* 0x000000010500788c */ /* 0x000fe2000bf25070 */
[----:B------:R-:W-:-:S04]  /*0820*/  PLOP3.LUT P1, PT, PT, PT, UP0, 0x80, 0x8 ;  /* 0x000000000008781c */ /* 0x000fc80003f2f008 */
[----:B------:R-:W0:Y:S01]  /*0830*/  @UP0 LDCU.128 UR8, c[0x0][0x380] ;  /* 0x00007000ff0807ac */ /* 0x000e220008000c00 */
[----:B------:R-:W-:Y:S01]  /*0840*/  PLOP3.LUT P0, PT, PT, PT, UP1, 0x80, 0x8 ;  /* 0x000000000008781c */ /* 0x000fe20003f0f018 */
[----:B------:R-:W1:Y:S04]  /*0850*/  @UP0 LDCU.64 UR6, c[0x0][0x380] ;  /* 0x00007000ff0607ac */ /* 0x000e680008000a00 */
[----:B------:R-:W2:Y:S03]  /*0860*/  @!UP1 LDCU.128 UR12, c[0x0][0x380] ;  /* 0x00007000ff0c97ac */ /* 0x000ea60008000c00 */
[C---:B------:R-:W-:Y:S02]  /*0870*/  @P1 IADD3 R3, PT, PT, R2.reuse, UR4, RZ ;  /* 0x0000000402031c10 */ /* 0x040fe4000fffe0ff */
[----:B------:R-:W-:Y:S01]  /*0880*/  @P1 IADD3 R5, P2, PT, R2, UR4, RZ ;  /* 0x0000000402051c10 */ /* 0x000fe2000ff5e0ff */
[----:B------:R-:W-:-:S03]  /*0890*/  @UP0 UIADD3 UR4, UPT, UPT, UR4, 0x2, URZ ;  /* 0x0000000204040890 */ /* 0x000fc6000fffe0ff */
[----:B------:R-:W-:Y:S02]  /*08a0*/  @P1 IADD3.X R8, PT, PT, RZ, RZ, RZ, P2, !PT ;  /* 0x000000ffff081210 */ /* 0x000fe400017fe4ff */
[----:B0-----:R-:W-:Y:S01]  /*08b0*/  MOV R14, UR8 ;  /* 0x00000008000e7c02 */ /* 0x001fe20008000f00 */
[----:B------:R-:W-:Y:S01]  /*08c0*/  IMAD.U32 R6, RZ, RZ, UR10 ;  /* 0x0000000aff067e24 */ /* 0x000fe2000f8e00ff */
[----:B------:R-:W-:Y:S02]  /*08d0*/  MOV R15, UR9 ;  /* 0x00000009000f7c02 */ /* 0x000fe40008000f00 */
[----:B------:R-:W-:Y:S01]  /*08e0*/  MOV R7, UR11 ;  /* 0x0000000b00077c02 */ /* 0x000fe20008000f00 */
[----:B------:R-:W-:-:S04]  /*08f0*/  @P1 IMAD.WIDE.U32 R14, R3, 0x4, R14 ;  /* 0x00000004030e1825 */ /* 0x000fc800078e000e */
[----:B------:R-:W-:Y:S01]  /*0900*/  @P1 IMAD R3, R4, UR18, R13 ;  /* 0x0000001204031c24 */ /* 0x000fe2000f8e020d */
[----:B-1----:R-:W-:Y:S02]  /*0910*/  @P1 LEA R4, P2, R5, UR6, 0x2 ;  /* 0x0000000605041c11 */ /* 0x002fe4000f8410ff */
[----:B------:R-:W-:Y:S01]  /*0920*/  MOV R18, UR4 ;  /* 0x0000000400127c02 */ /* 0x000fe20008000f00 */
[----:B------:R-:W-:Y:S01]  /*0930*/  @P1 IMAD.WIDE R6, R3, 0x4, R6 ;  /* 0x0000000403061825 */ /* 0x000fe200078e0206 */
[----:B------:R-:W-:Y:S01]  /*0940*/  @P1 LEA.HI.X R5, R5, UR7, R8, 0x2, P2 ;  /* 0x0000000705051c11 */ /* 0x000fe200090f1408 */
[----:B------:R-:W3:Y:S01]  /*0950*/  @P1 LDG.E.CONSTANT R3, desc[UR16][R14.64] ;  /* 0x000000100e031981 */ /* 0x000ee2000c1e9900 */
[----:B--2---:R-:W-:Y:S01]  /*0960*/  MOV R8, UR12 ;  /* 0x0000000c00087c02 */ /* 0x004fe20008000f00 */
[----:B------:R-:W-:Y:S01]  /*0970*/  @!P0 IMAD R21, R18, UR18, R13 ;  /* 0x0000001212158c24 */ /* 0x000fe2000f8e020d */
[----:B------:R-:W-:Y:S01]  /*0980*/  MOV R9, UR13 ;  /* 0x0000000d00097c02 */ /* 0x000fe20008000f00 */
[----:B------:R-:W-:Y:S01]  /*0990*/  @P1 IMAD.WIDE.U32 R16, R17, 0x4, R6 ;  /* 0x0000000411101825 */ /* 0x000fe200078e0006 */
[----:B------:R-:W-:Y:S01]  /*09a0*/  @!P0 IADD3 R19, PT, PT, R2, UR4, RZ ;  /* 0x0000000402138c10 */ /* 0x000fe2000fffe0ff */
[----:B------:R-:W3:Y:S01]  /*09b0*/  @P1 LDG.E.CONSTANT R6, desc[UR16][R6.64] ;  /* 0x0000001006061981 */ /* 0x000ee2000c1e9900 */
[----:B------:R-:W-:-:S02]  /*09c0*/  MOV R10, UR14 ;  /* 0x0000000e000a7c02 */ /* 0x000fc40008000f00 */
[----:B------:R-:W-:Y:S01]  /*09d0*/  MOV R11, UR15 ;  /* 0x0000000f000b7c02 */ /* 0x000fe20008000f00 */
[----:B------:R-:W-:Y:S01]  /*09e0*/  @!P0 IMAD.WIDE.U32 R8, R19, 0x4, R8 ;  /* 0x0000000413088825 */ /* 0x000fe200078e0008 */
[----:B------:R-:W2:Y:S03]  /*09f0*/  @P1 LDG.E.CONSTANT R16, desc[UR16][R16.64] ;  /* 0x0000001010101981 */ /* 0x000ea6000c1e9900 */
[----:B------:R-:W-:Y:S01]  /*0a00*/  @!P0 IMAD.WIDE R10, R21, 0x4, R10 ;  /* 0x00000004150a8825 */ /* 0x000fe200078e020a */
[----:B------:R-:W2:Y:S04]  /*0a10*/  @P1 LDG.E.CONSTANT R4, desc[UR16][R4.64+0x4] ;  /* 0x0000041004041981 */ /* 0x000ea8000c1e9900 */
[----:B------:R-:W4:Y:S04]  /*0a20*/  @!P0 LDG.E.CONSTANT R9, desc[UR16][R8.64] ;  /* 0x0000001008098981 */ /* 0x000f28000c1e9900 */
[----:B------:R-:W4:Y:S01]  /*0a30*/  @!P0 LDG.E.CONSTANT R10, desc[UR16][R10.64] ;  /* 0x000000100a0a8981 */ /* 0x000f22000c1e9900 */
[----:B---3--:R-:W-:-:S04]  /*0a40*/  @P1 FFMA R3, R3, R6, R12 ;  /* 0x0000000603031223 */ /* 0x008fc8000000000c */
[----:B--2---:R-:W-:-:S04]  /*0a50*/  @P1 FFMA R12, R4, R16, R3 ;  /* 0x00000010040c1223 */ /* 0x004fc80000000003 */
[----:B----4-:R-:W-:-:S07]  /*0a60*/  @!P0 FFMA R12, R9, R10, R12 ;  /* 0x0000000a090c8223 */ /* 0x010fce000000000c */
.L_x_5:
[----:B------:R-:W0:Y:S01]  /*0a70*/  LDC.64 R2, c[0x0][0x390] ;  /* 0x0000e400ff027b82 */ /* 0x000e220000000a00 */
[----:B------:R-:W1:Y:S02]  /*0a80*/  LDCU UR4, c[0x0][0x3a0] ;  /* 0x00007400ff0477ac */ /* 0x000e640008000800 */
[----:B-1----:R-:W-:-:S04]  /*0a90*/  IMAD R13, R0, UR4, R13 ;  /* 0x00000004000d7c24 */ /* 0x002fc8000f8e020d */
[----:B0-----:R-:W-:-:S05]  /*0aa0*/  IMAD.WIDE R2, R13, 0x4, R2 ;  /* 0x000000040d027825 */ /* 0x001fca00078e0202 */
[----:B------:R-:W-:Y:S01]  /*0ab0*/  STG.E desc[UR16][R2.64], R12 ;  /* 0x0000000c02007986 */ /* 0x000fe2000c101910 */
[----:B------:R-:W-:Y:S05]  /*0ac0*/  EXIT ;  /* 0x000000000000794d */ /* 0x000fea0003800000 */
.L_x_9:
        /* <DEDUP_REMOVED lines=11> */
.L_x_12:


//--------------------- .nv.shared.reserved.0     --------------------------
	.section	.nv.shared.reserved.0,"aw",@nobits
	.weak		__nv_reservedSMEM_offset_0_alias
	.size		__nv_reservedSMEM_offset_0_alias, 0, 64
	.other		__nv_reservedSMEM_offset_0_alias,@"STO_CUDA_RESERVED_SHARED STV_DEFAULT"
__nv_reservedSMEM_offset_0_alias:
	.zero		0
	.zero		64


//--------------------- .nv.global                --------------------------
	.section	.nv.global,"aw",@nobits
.nv.global:
	.type		_ZN34_INTERNAL_ab63c7c9_4_k_cu_6eb87e096thrust24THRUST_300001_SM_1000_NS3seqE,@object
	.size		_ZN34_INTERNAL_ab63c7c9_4_k_cu_6eb87e096thrust24THRUST_300001_SM_1000_NS3seqE,(_ZN34_INTERNAL_ab63c7c9_4_k_cu_6eb87e094cuda3std3__48in_placeE - _ZN34_INTERNAL_ab63c7c9_4_k_cu_6eb87e096thrust24THRUST_300001_SM_1000_NS3seqE)
_ZN34_INTERNAL_ab63c7c9_4_k_cu_6eb87e096thrust24THRUST_300001_SM_1000_NS3seqE:
	.zero		1
	.type		_ZN34_INTERNAL_ab63c7c9_4_k_cu_6eb87e094cuda3std3__48in_placeE,@object
	.size		_ZN34_INTERNAL_ab63c7c9_4_k_cu_6eb87e094cuda3std3__48in_placeE,(_ZN34_INTERNAL_ab63c7c9_4_k_cu_6eb87e094cuda3std6ranges3__45__cpo4sizeE - _ZN34_INTERNAL_ab63c7c9_4_k_cu_6eb87e094cuda3std3__48in_placeE)
_ZN34_INTERNAL_ab63c7c9_4_k_cu_6eb87e094cuda3std3__48in_placeE:
	.zero		1
	.type		_ZN34_INTERNAL_ab63c7c9_4_k_cu_6eb87e094cuda3std6ranges3__45__cpo4sizeE,@object
	.size		_ZN34_INTERNAL_ab63c7c9_4_k_cu_6eb87e094cuda3std6ranges3__45__cpo4sizeE,(_ZN34_INTERNAL_ab63c7c9_4_k_cu_6eb87e096thrust24THRUST_300001_SM_1000_NS12placeholders2_3E - _ZN34_INTERNAL_ab63c7c9_4_k_cu_6eb87e094cuda3std6ranges3__45__cpo4sizeE)
_ZN34_INTERNAL_ab63c7c9_4_k_cu_6eb87e094cuda3std6ranges3__45__cpo4sizeE:
	.zero		1
	.type		_ZN34_INTERNAL_ab63c7c9_4_k_cu_6eb87e096thrust24THRUST_300001_SM_1000_NS12placeholders2_3E,@object
	.size		_ZN34_INTERNAL_ab63c7c9_4_k_cu_6eb87e096thrust24THRUST_300001_SM_1000_NS12placeholders2_3E,(_ZN34_INTERNAL_ab63c7c9_4_k_cu_6eb87e094cuda3std3__45__cpo6cbeginE - _ZN34_INTERNAL_ab63c7c9_4_k_cu_6eb87e096thrust24THRUST_300001_SM_1000_NS12placeholders2_3E)
_ZN34_INTERNAL_ab63c7c9_4_k_cu_6eb87e096thrust24THRUST_300001_SM_1000_NS12placeholders2_3E:
	.zero		1
	.type		_ZN34_INTERNAL_ab63c7c9_4_k_cu_6eb87e094cuda3std3__45__cpo6cbeginE,@object
	.size		_ZN34_INTERNAL_ab63c7c9_4_k_cu_6eb87e094cuda3std3__45__cpo6cbeginE,(_ZN34_INTERNAL_ab63c7c9_4_k_cu_6eb87e094cuda3std6ranges3__45__cpo6cbeginE - _ZN34_INTERNAL_ab63c7c9_4_k_cu_6eb87e094cuda3std3__45__cpo6cbeginE)
_ZN34_INTERNAL_ab63c7c9_4_k_cu_6eb87e094cuda3std3__45__cpo6cbeginE:
	.zero		1
	.type		_ZN34_INTERNAL_ab63c7c9_4_k_cu_6eb87e094cuda3std6ranges3__45__cpo6cbeginE,@object
	.size		_ZN34_INTERNAL_ab63c7c9_4_k_cu_6eb87e094cuda3std6ranges3__45__cpo6cbeginE,(_ZN34_INTERNAL_ab63c7c9_4_k_cu_6eb87e096thrust24THRUST_300001_SM_1000_NS12placeholders2_7E - _ZN34_INTERNAL_ab63c7c9_4_k_cu_6eb87e094cuda3std6ranges3__45__cpo6cbeginE)
_ZN34_INTERNAL_ab63c7c9_4_k_cu_6eb87e094cuda3std6ranges3__45__cpo6cbeginE:
	.zero		1
	.type		_ZN34_INTERNAL_ab63c7c9_4_k_cu_6eb87e096thrust24THRUST_300001_SM_1000_NS12placeholders2_7E,@object
	.size		_ZN34_INTERNAL_ab63c7c9_4_k_cu_6eb87e096thrust24THRUST_300001_SM_1000_NS12placeholders2_7E,(_ZN34_INTERNAL_ab63c7c9_4_k_cu_6eb87e094cuda3std3__45__cpo7crbeginE - _ZN34_INTERNAL_ab63c7c9_4_k_cu_6eb87e096thrust24THRUST_300001_SM_1000_NS12placeholders2_7E)
_ZN34_INTERNAL_ab63c7c9_4_k_cu_6eb87e096thrust24THRUST_300001_SM_1000_NS12placeholders2_7E:
	.zero		1
	.type		_ZN34_INTERNAL_ab63c7c9_4_k_cu_6eb87e094cuda3std3__45__cpo7crbeginE,@object
	.size		_ZN34_INTERNAL_ab63c7c9_4_k_cu_6eb87e094cuda3std3__45__cpo7crbeginE,(_ZN34_INTERNAL_ab63c7c9_4_k_cu_6eb87e094cuda3std6ranges3__45__cpo4nextE - _ZN34_INTERNAL_ab63c7c9_4_k_cu_6eb87e094cuda3std3__45__cpo7crbeginE)
_ZN34_INTERNAL_ab63c7c9_4_k_cu_6eb87e094cuda3std3__45__cpo7crbeginE:
	.zero		1
	.type		_ZN34_INTERNAL_ab63c7c9_4_k_cu_6eb87e094cuda3std6ranges3__45__cpo4nextE,@object
	.size		_ZN34_INTERNAL_ab63c7c9_4_k_cu_6eb87e094cuda3std6ranges3__45__cpo4nextE,(_ZN34_INTERNAL_ab63c7c9_4_k_cu_6eb87e094cuda3std6ranges3__45__cpo4swapE - _ZN34_INTERNAL_ab63c7c9_4_k_cu_6eb87e094cuda3std6ranges3__45__cpo4nextE)
_ZN34_INTERNAL_ab63c7c9_4_k_cu_6eb87e094cuda3std6ranges3__45__cpo4nextE:
	.zero		1
	.type		_ZN34_INTERNAL_ab63c7c9_4_k_cu_6eb87e094cuda3std6ranges3__45__cpo4swapE,@object
	.size		_ZN34_INTERNAL_ab63c7c9_4_k_cu_6eb87e094cuda3std6ranges3__45__cpo4swapE,(_ZN34_INTERNAL_ab63c7c9_4_k_cu_6eb87e096thrust24THRUST_300001_SM_1000_NS8cuda_cub10par_nosyncE - _ZN34_INTERNAL_ab63c7c9_4_k_cu_6eb87e094cuda3std6ranges3__45__cpo4swapE)
_ZN34_INTERNAL_ab63c7c9_4_k_cu_6eb87e094cuda3std6ranges3__45__cpo4swapE:
	.zero		1
	.type		_ZN34_INTERNAL_ab63c7c9_4_k_cu_6eb87e096thrust24THRUST_300001_SM_1000_NS8cuda_cub10par_nosyncE,@object
	.size		_ZN34_INTERNAL_ab63c7c9_4_k_cu_6eb87e096thrust24THRUST_300001_SM_1000_NS8cuda_cub10par_nosyncE,(_ZN34_INTERNAL_ab63c7c9_4_k_cu_6eb87e096thrust24THRUST_300001_SM_1000_NS12placeholders2_9E - _ZN34_INTERNAL_ab63c7c9_4_k_cu_6eb87e096thrust24THRUST_300001_SM_1000_NS8cuda_cub10par_nosyncE)
_ZN34_INTERNAL_ab63c7c9_4_k_cu_6eb87e096thrust24THRUST_300001_SM_1000_NS8cuda_cub10par_nosyncE:
	.zero		1
	.type		_ZN34_INTERNAL_ab63c7c9_4_k_cu_6eb87e096thrust24THRUST_300001_SM_1000_NS12placeholders2_9E,@object
	.size		_ZN34_INTERNAL_ab63c7c9_4_k_cu_6eb87e096thrust24THRUST_300001_SM_1000_NS12placeholders2_9E,(_ZN34_INTERNAL_ab63c7c9_4_k_cu_6eb87e094cuda3std3__436_GLOBAL__N__ab63c7c9_4_k_cu_6eb87e096ignoreE - _ZN34_INTERNAL_ab63c7c9_4_k_cu_6eb87e096thrust24THRUST_300001_SM_1000_NS12placeholders2_9E)
_ZN34_INTERNAL_ab63c7c9_4_k_cu_6eb87e096thrust24THRUST_300001_SM_1000_NS12placeholders2_9E:
	.zero		1
	.type		_ZN34_INTERNAL_ab63c7c9_4_k_cu_6eb87e094cuda3std3__436_GLOBAL__N__ab63c7c9_4_k_cu_6eb87e096ignoreE,@object
	.size		_ZN34_INTERNAL_ab63c7c9_4_k_cu_6eb87e094cuda3std3__436_GLOBAL__N__ab63c7c9_4_k_cu_6eb87e096ignoreE,(_ZN34_INTERNAL_ab63c7c9_4_k_cu_6eb87e094cuda3std6ranges3__45__cpo4dataE - _ZN34_INTERNAL_ab63c7c9_4_k_cu_6eb87e094cuda3std3__436_GLOBAL__N__ab63c7c9_4_k_cu_6eb87e096ignoreE)
_ZN34_INTERNAL_ab63c7c9_4_k_cu_6eb87e094cuda3std3__436_GLOBAL__N__ab63c7c9_4_k_cu_6eb87e096ignoreE:
	.zero		1
	.type		_ZN34_INTERNAL_ab63c7c9_4_k_cu_6eb87e094cuda3std6ranges3__45__cpo4dataE,@object
	.size		_ZN34_INTERNAL_ab63c7c9_4_k_cu_6eb87e094cuda3std6ranges3__45__cpo4dataE,(_ZN34_INTERNAL_ab63c7c9_4_k_cu_6eb87e096thrust24THRUST_300001_SM_1000_NS12placeholders2_1E - _ZN34_INTERNAL_ab63c7c9_4_k_cu_6eb87e094cuda3std6ranges3__45__cpo4dataE)
_ZN34_INTERNAL_ab63c7c9_4_k_cu_6eb87e094cuda3std6ranges3__45__cpo4dataE:
	.zero		1
	.type		_ZN34_INTERNAL_ab63c7c9_4_k_cu_6eb87e096thrust24THRUST_300001_SM_1000_NS12placeholders2_1E,@object
	.size		_ZN34_INTERNAL_ab63c7c9_4_k_cu_6eb87e096thrust24THRUST_300001_SM_1000_NS12placeholders2_1E,(_ZN34_INTERNAL_ab63c7c9_4_k_cu_6eb87e094cuda3std3__45__cpo5beginE - _ZN34_INTERNAL_ab63c7c9_4_k_cu_6eb87e096thrust24THRUST_300001_SM_1000_NS12placeholders2_1E)
_ZN34_INTERNAL_ab63c7c9_4_k_cu_6eb87e096thrust24THRUST_300001_SM_1000_NS12placeholders2_1E:
	.zero		1
	.type		_ZN34_INTERNAL_ab63c7c9_4_k_cu_6eb87e094cuda3std3__45__cpo5beginE,@object
	.size		_ZN34_INTERNAL_ab63c7c9_4_k_cu_6eb87e094cuda3std3__45__cpo5beginE,(_ZN34_INTERNAL_ab63c7c9_4_k_cu_6eb87e094cuda3std6ranges3__45__cpo5beginE - _ZN34_INTERNAL_ab63c7c9_4_k_cu_6eb87e094cuda3std3__45__cpo5beginE)
_ZN34_INTERNAL_ab63c7c9_4_k_cu_6eb87e094cuda3std3__45__cpo5beginE:
	.zero		1
	.type		_ZN34_INTERNAL_ab63c7c9_4_k_cu_6eb87e094cuda3std6ranges3__45__cpo5beginE,@object
	.size		_ZN34_INTERNAL_ab63c7c9_4_k_cu_6eb87e094cuda3std6ranges3__45__cpo5beginE,(_ZN34_INTERNAL_ab63c7c9_4_k_cu_6eb87e096thrust24THRUST_300001_SM_1000_NS12placeholders2_5E - _ZN34_INTERNAL_ab63c7c9_4_k_cu_6eb87e094cuda3std6ranges3__45__cpo5beginE)
_ZN34_INTERNAL_ab63c7c9_4_k_cu_6eb87e094cuda3std6ranges3__45__cpo5beginE:
	.zero		1
	.type		_ZN34_INTERNAL_ab63c7c9_4_k_cu_6eb87e096thrust24THRUST_300001_SM_1000_NS12placeholders2_5E,@object
	.size		_ZN34_INTERNAL_ab63c7c9_4_k_cu_6eb87e096thrust24THRUST_300001_SM_1000_NS12placeholders2_5E,(_ZN34_INTERNAL_ab63c7c9_4_k_cu_6eb87e094cuda3std3__45__cpo6rbeginE - _ZN34_INTERNAL_ab63c7c9_4_k_cu_6eb87e096thrust24THRUST_300001_SM_1000_NS12placeholders2_5E)
_ZN34_INTERNAL_ab63c7c9_4_k_cu_6eb87e096thrust24THRUST_300001_SM_1000_NS12placeholders2_5E:
	.zero		1
	.type		_ZN34_INTERNAL_ab63c7c9_4_k_cu_6eb87e094cuda3std3__45__cpo6rbeginE,@object
	.size		_ZN34_INTERNAL_ab63c7c9_4_k_cu_6eb87e094cuda3std3__45__cpo6rbeginE,(_ZN34_INTERNAL_ab63c7c9_4_k_cu_6eb87e094cuda3std6ranges3__45__cpo7advanceE - _ZN34_INTERNAL_ab63c7c9_4_k_cu_6eb87e094cuda3std3__45__cpo6rbeginE)
_ZN34_INTERNAL_ab63c7c9_4_k_cu_6eb87e094cuda3std3__45__cpo6rbeginE:
	.zero		1
	.type		_ZN34_INTERNAL_ab63c7c9_4_k_cu_6eb87e094cuda3std6ranges3__45__cpo7advanceE,@object
	.size		_ZN34_INTERNAL_ab63c7c9_4_k_cu_6eb87e094cuda3std6ranges3__45__cpo7advanceE,(_ZN34_INTERNAL_ab63c7c9_4_k_cu_6eb87e094cuda3std3__47nulloptE - _ZN34_INTERNAL_ab63c7c9_4_k_cu_6eb87e094cuda3std6ranges3__45__cpo7advanceE)
_ZN34_INTERNAL_ab63c7c9_4_k_cu_6eb87e094cuda3std6ranges3__45__cpo7advanceE:
	.zero		1
	.type		_ZN34_INTERNAL_ab63c7c9_4_k_cu_6eb87e094cuda3std3__47nulloptE,@object
	.size		_ZN34_INTERNAL_ab63c7c9_4_k_cu_6eb87e094cuda3std3__47nulloptE,(_ZN34_INTERNAL_ab63c7c9_4_k_cu_6eb87e094cuda3std6ranges3__45__cpo8distanceE - _ZN34_INTERNAL_ab63c7c9_4_k_cu_6eb87e094cuda3std3__47nulloptE)
_ZN34_INTERNAL_ab63c7c9_4_k_cu_6eb87e094cuda3std3__47nulloptE:
	.zero		1
	.type		_ZN34_INTERNAL_ab63c7c9_4_k_cu_6eb87e094cuda3std6ranges3__45__cpo8distanceE,@object
	.size		_ZN34_INTERNAL_ab63c7c9_4_k_cu_6eb87e094cuda3std6ranges3__45__cpo8distanceE,(_ZN34_INTERNAL_ab63c7c9_4_k_cu_6eb87e096thrust24THRUST_300001_SM_1000_NS12placeholders3_10E - _ZN34_INTERNAL_ab63c7c9_4_k_cu_6eb87e094cuda3std6ranges3__45__cpo8distanceE)
_ZN34_INTERNAL_ab63c7c9_4_k_cu_6eb87e094cuda3std6ranges3__45__cpo8distanceE:
	.zero		1
	.type		_ZN34_INTERNAL_ab63c7c9_4_k_cu_6eb87e096thrust24THRUST_300001_SM_1000_NS12placeholders3_10E,@object
	.size		_ZN34_INTERNAL_ab63c7c9_4_k_cu_6eb87e096thrust24THRUST_300001_SM_1000_NS12placeholders3_10E,(_ZN34_INTERNAL_ab63c7c9_4_k_cu_6eb87e094cuda3std3__419piecewise_constructE - _ZN34_INTERNAL_ab63c7c9_4_k_cu_6eb87e096thrust24THRUST_300001_SM_1000_NS12placeholders3_10E)
_ZN34_INTERNAL_ab63c7c9_4_k_cu_6eb87e096thrust24THRUST_300001_SM_1000_NS12placeholders3_10E:
	.zero		1
	.type		_ZN34_INTERNAL_ab63c7c9_4_k_cu_6eb87e094cuda3std3__419piecewise_constructE,@object
	.size		_ZN34_INTERNAL_ab63c7c9_4_k_cu_6eb87e094cuda3std3__419piecewise_constructE,(_ZN34_INTERNAL_ab63c7c9_4_k_cu_6eb87e094cuda3std6ranges3__45__cpo5cdataE - _ZN34_INTERNAL_ab63c7c9_4_k_cu_6eb87e094cuda3std3__419piecewise_constructE)
_ZN34_INTERNAL_ab63c7c9_4_k_cu_6eb87e094cuda3std3__419piecewise_constructE:
	.zero		1
	.type		_ZN34_INTERNAL_ab63c7c9_4_k_cu_6eb87e094cuda3std6ranges3__45__cpo5cdataE,@object
	.size		_ZN34_INTERNAL_ab63c7c9_4_k_cu_6eb87e094cuda3std6ranges3__45__cpo5cdataE,(_ZN34_INTERNAL_ab63c7c9_4_k_cu_6eb87e096thrust24THRUST_300001_SM_1000_NS12placeholders2_2E - _ZN34_INTERNAL_ab63c7c9_4_k_cu_6eb87e094cuda3std6ranges3__45__cpo5cdataE)
_ZN34_INTERNAL_ab63c7c9_4_k_cu_6eb87e094cuda3std6ranges3__45__cpo5cdataE:
	.zero		1
	.type		_ZN34_INTERNAL_ab63c7c9_4_k_cu_6eb87e096thrust24THRUST_300001_SM_1000_NS12placeholders2_2E,@object
	.size		_ZN34_INTERNAL_ab63c7c9_4_k_cu_6eb87e096thrust24THRUST_300001_SM_1000_NS12placeholders2_2E,(_ZN34_INTERNAL_ab63c7c9_4_k_cu_6eb87e094cuda3std3__45__cpo3endE - _ZN34_INTERNAL_ab63c7c9_4_k_cu_6eb87e096thrust24THRUST_300001_SM_1000_NS12placeholders2_2E)
_ZN34_INTERNAL_ab63c7c9_4_k_cu_6eb87e096thrust24THRUST_300001_SM_1000_NS12placeholders2_2E:
	.zero		1
	.type		_ZN34_INTERNAL_ab63c7c9_4_k_cu_6eb87e094cuda3std3__45__cpo3endE,@object
	.size		_ZN34_INTERNAL_ab63c7c9_4_k_cu_6eb87e094cuda3std3__45__cpo3endE,(_ZN34_INTERNAL_ab63c7c9_4_k_cu_6eb87e094cuda3std6ranges3__45__cpo3endE - _ZN34_INTERNAL_ab63c7c9_4_k_cu_6eb87e094cuda3std3__45__cpo3endE)
_ZN34_INTERNAL_ab63c7c9_4_k_cu_6eb87e094cuda3std3__45__cpo3endE:
	.zero		1
	.type		_ZN34_INTERNAL_ab63c7c9_4_k_cu_6eb87e094cuda3std6ranges3__45__cpo3endE,@object
	.size		_ZN34_INTERNAL_ab63c7c9_4_k_cu_6eb87e094cuda3std6ranges3__45__cpo3endE,(_ZN34_INTERNAL_ab63c7c9_4_k_cu_6eb87e096thrust24THRUST_300001_SM_1000_NS12placeholders2_6E - _ZN34_INTERNAL_ab63c7c9_4_k_cu_6eb87e094cuda3std6ranges3__45__cpo3endE)
_ZN34_INTERNAL_ab63c7c9_4_k_cu_6eb87e094cuda3std6ranges3__45__cpo3endE:
	.zero		1
	.type		_ZN34_INTERNAL_ab63c7c9_4_k_cu_6eb87e096thrust24THRUST_300001_SM_1000_NS12placeholders2_6E,@object
	.size		_ZN34_INTERNAL_ab63c7c9_4_k_cu_6eb87e096thrust24THRUST_300001_SM_1000_NS12placeholders2_6E,(_ZN34_INTERNAL_ab63c7c9_4_k_cu_6eb87e094cuda3std3__45__cpo4rendE - _ZN34_INTERNAL_ab63c7c9_4_k_cu_6eb87e096thrust24THRUST_300001_SM_1000_NS12placeholders2_6E)
_ZN34_INTERNAL_ab63c7c9_4_k_cu_6eb87e096thrust24THRUST_300001_SM_1000_NS12placeholders2_6E:
	.zero		1
	.type		_ZN34_INTERNAL_ab63c7c9_4_k_cu_6eb87e094cuda3std3__45__cpo4rendE,@object
	.size		_ZN34_INTERNAL_ab63c7c9_4_k_cu_6eb87e094cuda3std3__45__cpo4rendE,(_ZN34_INTERNAL_ab63c7c9_4_k_cu_6eb87e094cuda3std6ranges3__45__cpo9iter_swapE - _ZN34_INTERNAL_ab63c7c9_4_k_cu_6eb87e094cuda3std3__45__cpo4rendE)
_ZN34_INTERNAL_ab63c7c9_4_k_cu_6eb87e094cuda3std3__45__cpo4rendE:
	.zero		1
	.type		_ZN34_INTERNAL_ab63c7c9_4_k_cu_6eb87e094cuda3std6ranges3__45__cpo9iter_swapE,@object
	.size		_ZN34_INTERNAL_ab63c7c9_4_k_cu_6eb87e094cuda3std6ranges3__45__cpo9iter_swapE,(_ZN34_INTERNAL_ab63c7c9_4_k_cu_6eb87e094cuda3std3__48unexpectE - _ZN34_INTERNAL_ab63c7c9_4_k_cu_6eb87e094cuda3std6ranges3__45__cpo9iter_swapE)
_ZN34_INTERNAL_ab63c7c9_4_k_cu_6eb87e094cuda3std6ranges3__45__cpo9iter_swapE:
	.zero		1
	.type		_ZN34_INTERNAL_ab63c7c9_4_k_cu_6eb87e094cuda3std3__48unexpectE,@object
	.size		_ZN34_INTERNAL_ab63c7c9_4_k_cu_6eb87e094cuda3std3__48unexpectE,(_ZN34_INTERNAL_ab63c7c9_4_k_cu_6eb87e096thrust24THRUST_300001_SM_1000_NS8cuda_cub3parE - _ZN34_INTERNAL_ab63c7c9_4_k_cu_6eb87e094cuda3std3__48unexpectE)
_ZN34_INTERNAL_ab63c7c9_4_k_cu_6eb87e094cuda3std3__48unexpectE:
	.zero		1
	.type		_ZN34_INTERNAL_ab63c7c9_4_k_cu_6eb87e096thrust24THRUST_300001_SM_1000_NS8cuda_cub3parE,@object
	.size		_ZN34_INTERNAL_ab63c7c9_4_k_cu_6eb87e096thrust24THRUST_300001_SM_1000_NS8cuda_cub3parE,(_ZN34_INTERNAL_ab63c7c9_4_k_cu_6eb87e096thrust24THRUST_300001_SM_1000_NS12placeholders2_4E - _ZN34_INTERNAL_ab63c7c9_4_k_cu_6eb87e096thrust24THRUST_300001_SM_1000_NS8cuda_cub3parE)
_ZN34_INTERNAL_ab63c7c9_4_k_cu_6eb87e096thrust24THRUST_300001_SM_1000_NS8cuda_cub3parE:
	.zero		1
	.type		_ZN34_INTERNAL_ab63c7c9_4_k_cu_6eb87e096thrust24THRUST_300001_SM_1000_NS12placeholders2_4E,@object
	.size		_ZN34_INTERNAL_ab63c7c9_4_k_cu_6eb87e096thrust24THRUST_300001_SM_1000_NS12placeholders2_4E,(_ZN34_INTERNAL_ab63c7c9_4_k_cu_6eb87e094cuda3std3__45__cpo4cendE - _ZN34_INTERNAL_ab63c7c9_4_k_cu_6eb87e096thrust24THRUST_300001_SM_1000_NS12placeholders2_4E)
_ZN34_INTERNAL_ab63c7c9_4_k_cu_6eb87e096thrust24THRUST_300001_SM_1000_NS12placeholders2_4E:
	.zero		1
	.type		_ZN34_INTERNAL_ab63c7c9_4_k_cu_6eb87e094cuda3std3__45__cpo4cendE,@object
	.size		_ZN34_INTERNAL_ab63c7c9_4_k_cu_6eb87e094cuda3std3__45__cpo4cendE,(_ZN34_INTERNAL_ab63c7c9_4_k_cu_6eb87e094cuda3std6ranges3__45__cpo4cendE - _ZN34_INTERNAL_ab63c7c9_4_k_cu_6eb87e094cuda3std3__45__cpo4cendE)
_ZN34_INTERNAL_ab63c7c9_4_k_cu_6eb87e094cuda3std3__45__cpo4cendE:
	.zero		1
	.type		_ZN34_INTERNAL_ab63c7c9_4_k_cu_6eb87e094cuda3std6ranges3__45__cpo4cendE,@object
	.size		_ZN34_INTERNAL_ab63c7c9_4_k_cu_6eb87e094cuda3std6ranges3__45__cpo4cendE,(_ZN34_INTERNAL_ab63c7c9_4_k_cu_6eb87e094cuda3std3__420unreachable_sentinelE - _ZN34_INTERNAL_ab63c7c9_4_k_cu_6eb87e094cuda3std6ranges3__45__cpo4cendE)
_ZN34_INTERNAL_ab63c7c9_4_k_cu_6eb87e094cuda3std6ranges3__45__cpo4cendE:
	.zero		1
	.type		_ZN34_INTERNAL_ab63c7c9_4_k_cu_6eb87e094cuda3std3__420unreachable_sentinelE,@object
	.size		_ZN34_INTERNAL_ab63c7c9_4_k_cu_6eb87e094cuda3std3__420unreachable_sentinelE,(_ZN34_INTERNAL_ab63c7c9_4_k_cu_6eb87e094cuda3std6ranges3__45__cpo5ssizeE - _ZN34_INTERNAL_ab63c7c9_4_k_cu_6eb87e094cuda3std3__420unreachable_sentinelE)
_ZN34_INTERNAL_ab63c7c9_4_k_cu_6eb87e094cuda3std3__420unreachable_sentinelE:
	.zero		1
	.type		_ZN34_INTERNAL_ab63c7c9_4_k_cu_6eb87e094cuda3std6ranges3__45__cpo5ssizeE,@object
	.size		_ZN34_INTERNAL_ab63c7c9_4_k_cu_6eb87e094cuda3std6ranges3__45__cpo5ssizeE,(_ZN34_INTERNAL_ab63c7c9_4_k_cu_6eb87e096thrust24THRUST_300001_SM_1000_NS12placeholders2_8E - _ZN34_INTERNAL_ab63c7c9_4_k_cu_6eb87e094cuda3std6ranges3__45__cpo5ssizeE)
_ZN34_INTERNAL_ab63c7c9_4_k_cu_6eb87e094cuda3std6ranges3__45__cpo5ssizeE:
	.zero		1
	.type		_ZN34_INTERNAL_ab63c7c9_4_k_cu_6eb87e096thrust24THRUST_300001_SM_1000_NS12placeholders2_8E,@object
	.size		_ZN34_INTERNAL_ab63c7c9_4_k_cu_6eb87e096thrust24THRUST_300001_SM_1000_NS12placeholders2_8E,(_ZN34_INTERNAL_ab63c7c9_4_k_cu_6eb87e094cuda3std3__45__cpo5crendE - _ZN34_INTERNAL_ab63c7c9_4_k_cu_6eb87e096thrust24THRUST_300001_SM_1000_NS12placeholders2_8E)
_ZN34_INTERNAL_ab63c7c9_4_k_cu_6eb87e096thrust24THRUST_300001_SM_1000_NS12placeholders2_8E:
	.zero		1
	.type		_ZN34_INTERNAL_ab63c7c9_4_k_cu_6eb87e094cuda3std3__45__cpo5crendE,@object
	.size		_ZN34_INTERNAL_ab63c7c9_4_k_cu_6eb87e094cuda3std3__45__cpo5crendE,(_ZN34_INTERNAL_ab63c7c9_4_k_cu_6eb87e094cuda3std6ranges3__45__cpo4prevE - _ZN34_INTERNAL_ab63c7c9_4_k_cu_6eb87e094cuda3std3__45__cpo5crendE)
_ZN34_INTERNAL_ab63c7c9_4_k_cu_6eb87e094cuda3std3__45__cpo5crendE:
	.zero		1
	.type		_ZN34_INTERNAL_ab63c7c9_4_k_cu_6eb87e094cuda3std6ranges3__45__cpo4prevE,@object
	.size		_ZN34_INTERNAL_ab63c7c9_4_k_cu_6eb87e094cuda3std6ranges3__45__cpo4prevE,(_ZN34_INTERNAL_ab63c7c9_4_k_cu_6eb87e094cuda3std6ranges3__45__cpo9iter_moveE - _ZN34_INTERNAL_ab63c7c9_4_k_cu_6eb87e094cuda3std6ranges3__45__cpo4prevE)
_ZN34_INTERNAL_ab63c7c9_4_k_cu_6eb87e094cuda3std6ranges3__45__cpo4prevE:
	.zero		1
	.type		_ZN34_INTERNAL_ab63c7c9_4_k_cu_6eb87e094cuda3std6ranges3__45__cpo9iter_moveE,@object
	.size		_ZN34_INTERNAL_ab63c7c9_4_k_cu_6eb87e094cuda3std6ranges3__45__cpo9iter_moveE,(_ZN34_INTERNAL_ab63c7c9_4_k_cu_6eb87e096thrust24THRUST_300001_SM_1000_NS6system6detail10sequential3seqE - _ZN34_INTERNAL_ab63c7c9_4_k_cu_6eb87e094cuda3std6ranges3__45__cpo9iter_moveE)
_ZN34_INTERNAL_ab63c7c9_4_k_cu_6eb87e094cuda3std6ranges3__45__cpo9iter_moveE:
	.zero		1
	.type		_ZN34_INTERNAL_ab63c7c9_4_k_cu_6eb87e096thrust24THRUST_300001_SM_1000_NS6system6detail10sequential3seqE,@object
	.size		_ZN34_INTERNAL_ab63c7c9_4_k_cu_6eb87e096thrust24THRUST_300001_SM_1000_NS6system6detail10sequential3seqE,(.L_31 - _ZN34_INTERNAL_ab63c7c9_4_k_cu_6eb87e096thrust24THRUST_300001_SM_1000_NS6system6detail10sequential3seqE)
_ZN34_INTERNAL_ab63c7c9_4_k_cu_6eb87e096thrust24THRUST_300001_SM_1000_NS6system6detail10sequential3seqE:
	.zero		1
.L_31:


//--------------------- .nv.shared._Z8sgemm_v4ILi128ELi8ELi128ELi8ELi8EEvPfS0_S0_iii --------------------------
	.section	.nv.shared._Z8sgemm_v4ILi128ELi8ELi128ELi8ELi8EEvPfS0_S0_iii,"aw",@nobits
	.sectionflags	@""
	.align	4
.nv.shared._Z8sgemm_v4ILi128ELi8ELi128ELi8ELi8EEvPfS0_S0_iii:
	.zero		9216


//--------------------- .nv.constant0._ZN3cub18CUB_300001_SM_10006detail11EmptyKernelIvEEvv --------------------------
	.section	.nv.constant0._ZN3cub18CUB_300001_SM_10006detail11EmptyKernelIvEEvv,"a",@progbits
	.sectionflags	@""
	.align	4
.nv.constant0._ZN3cub18CUB_300001_SM_10006detail11EmptyKernelIvEEvv:
	.zero		896


//--------------------- .nv.constant0._Z8sgemm_v4ILi128ELi8ELi128ELi8ELi8EEvPfS0_S0_iii --------------------------
	.section	.nv.constant0._Z8sgemm_v4ILi128ELi8ELi128ELi8ELi8EEvPfS0_S0_iii,"a",@progbits
	.sectionflags	@""
	.align	4
.nv.constant0._Z8sgemm_v4ILi128ELi8ELi128ELi8ELi8EEvPfS0_S0_iii:
	.zero		932


//--------------------- .nv.constant0._Z8sgemm_v1PfS_S_iii --------------------------
	.section	.nv.constant0._Z8sgemm_v1PfS_S_iii,"a",@progbits
	.sectionflags	@""
	.align	4
.nv.constant0._Z8sgemm_v1PfS_S_iii:
	.zero		932


//--------------------- SYMBOLS --------------------------

	.type		.nv.reservedSmem.offset0,@object
	.size		.nv.reservedSmem.offset0,0x4
	.type		.nv.reservedSmem.cap,@object
	.size		.nv.reservedSmem.cap,0x4
